//
// Generated by NVIDIA NVVM Compiler
//
// Compiler Build ID: CL-36424714
// Cuda compilation tools, release 13.0, V13.0.88
// Based on NVVM 20.0.0
//

.version 9.0
.target sm_100
.address_size 64

	// .globl	_Z16bodyForceKernel1P6Body_tfi
// _ZZ16bodyForceKernel2P6Body_tfiE6p_tile has been demoted

.visible .entry _Z16bodyForceKernel1P6Body_tfi(
	.param .u64 .ptr .align 1 _Z16bodyForceKernel1P6Body_tfi_param_0,
	.param .f32 _Z16bodyForceKernel1P6Body_tfi_param_1,
	.param .u32 _Z16bodyForceKernel1P6Body_tfi_param_2
)
{
	.reg .pred 	%p<9>;
	.reg .b32 	%r<19>;
	.reg .b32 	%f<171>;
	.reg .b64 	%rd<13>;

	ld.param.u64 	%rd6, [_Z16bodyForceKernel1P6Body_tfi_param_0];
	ld.param.f32 	%f31, [_Z16bodyForceKernel1P6Body_tfi_param_1];
	ld.param.u32 	%r10, [_Z16bodyForceKernel1P6Body_tfi_param_2];
	cvta.to.global.u64 	%rd1, %rd6;
	mov.u32 	%r11, %ctaid.x;
	mov.u32 	%r12, %ntid.x;
	mov.u32 	%r13, %tid.x;
	mad.lo.s32 	%r1, %r11, %r12, %r13;
	setp.ge.s32 	%p1, %r1, %r10;
	@%p1 bra 	$L__BB0_11;
	mul.wide.s32 	%rd7, %r1, 24;
	add.s64 	%rd2, %rd1, %rd7;
	ld.global.f32 	%f1, [%rd2];
	ld.global.f32 	%f2, [%rd2+4];
	ld.global.f32 	%f3, [%rd2+8];
	setp.lt.s32 	%p2, %r10, 1;
	mov.f32 	%f168, 0f00000000;
	mov.f32 	%f169, %f168;
	mov.f32 	%f170, %f168;
	@%p2 bra 	$L__BB0_10;
	and.b32  	%r2, %r10, 3;
	setp.lt.u32 	%p3, %r10, 4;
	mov.f32 	%f170, 0f00000000;
	mov.b32 	%r18, 0;
	mov.f32 	%f169, %f170;
	mov.f32 	%f168, %f170;
	@%p3 bra 	$L__BB0_5;
	and.b32  	%r18, %r10, 2147483644;
	neg.s32 	%r16, %r18;
	add.s64 	%rd12, %rd1, 48;
	mov.f32 	%f170, 0f00000000;
$L__BB0_4:
	.pragma "nounroll";
	ld.global.f32 	%f36, [%rd12+-48];
	ld.global.f32 	%f37, [%rd12+-44];
	ld.global.f32 	%f38, [%rd12+-40];
	sub.f32 	%f39, %f36, %f1;
	sub.f32 	%f40, %f37, %f2;
	sub.f32 	%f41, %f38, %f3;
	mul.f32 	%f42, %f40, %f40;
	fma.rn.f32 	%f43, %f39, %f39, %f42;
	fma.rn.f32 	%f44, %f41, %f41, %f43;
	add.f32 	%f45, %f44, 0f3089705F;
	sqrt.rn.f32 	%f46, %f45;
	rcp.rn.f32 	%f47, %f46;
	mul.f32 	%f48, %f47, %f47;
	mul.f32 	%f49, %f47, %f48;
	fma.rn.f32 	%f50, %f39, %f49, %f168;
	fma.rn.f32 	%f51, %f40, %f49, %f169;
	fma.rn.f32 	%f52, %f41, %f49, %f170;
	ld.global.f32 	%f53, [%rd12+-24];
	ld.global.f32 	%f54, [%rd12+-20];
	ld.global.f32 	%f55, [%rd12+-16];
	sub.f32 	%f56, %f53, %f1;
	sub.f32 	%f57, %f54, %f2;
	sub.f32 	%f58, %f55, %f3;
	mul.f32 	%f59, %f57, %f57;
	fma.rn.f32 	%f60, %f56, %f56, %f59;
	fma.rn.f32 	%f61, %f58, %f58, %f60;
	add.f32 	%f62, %f61, 0f3089705F;
	sqrt.rn.f32 	%f63, %f62;
	rcp.rn.f32 	%f64, %f63;
	mul.f32 	%f65, %f64, %f64;
	mul.f32 	%f66, %f64, %f65;
	fma.rn.f32 	%f67, %f56, %f66, %f50;
	fma.rn.f32 	%f68, %f57, %f66, %f51;
	fma.rn.f32 	%f69, %f58, %f66, %f52;
	ld.global.f32 	%f70, [%rd12];
	ld.global.f32 	%f71, [%rd12+4];
	ld.global.f32 	%f72, [%rd12+8];
	sub.f32 	%f73, %f70, %f1;
	sub.f32 	%f74, %f71, %f2;
	sub.f32 	%f75, %f72, %f3;
	mul.f32 	%f76, %f74, %f74;
	fma.rn.f32 	%f77, %f73, %f73, %f76;
	fma.rn.f32 	%f78, %f75, %f75, %f77;
	add.f32 	%f79, %f78, 0f3089705F;
	sqrt.rn.f32 	%f80, %f79;
	rcp.rn.f32 	%f81, %f80;
	mul.f32 	%f82, %f81, %f81;
	mul.f32 	%f83, %f81, %f82;
	fma.rn.f32 	%f84, %f73, %f83, %f67;
	fma.rn.f32 	%f85, %f74, %f83, %f68;
	fma.rn.f32 	%f86, %f75, %f83, %f69;
	ld.global.f32 	%f87, [%rd12+24];
	ld.global.f32 	%f88, [%rd12+28];
	ld.global.f32 	%f89, [%rd12+32];
	sub.f32 	%f90, %f87, %f1;
	sub.f32 	%f91, %f88, %f2;
	sub.f32 	%f92, %f89, %f3;
	mul.f32 	%f93, %f91, %f91;
	fma.rn.f32 	%f94, %f90, %f90, %f93;
	fma.rn.f32 	%f95, %f92, %f92, %f94;
	add.f32 	%f96, %f95, 0f3089705F;
	sqrt.rn.f32 	%f97, %f96;
	rcp.rn.f32 	%f98, %f97;
	mul.f32 	%f99, %f98, %f98;
	mul.f32 	%f100, %f98, %f99;
	fma.rn.f32 	%f168, %f90, %f100, %f84;
	fma.rn.f32 	%f169, %f91, %f100, %f85;
	fma.rn.f32 	%f170, %f92, %f100, %f86;
	add.s32 	%r16, %r16, 4;
	add.s64 	%rd12, %rd12, 96;
	setp.ne.s32 	%p4, %r16, 0;
	@%p4 bra 	$L__BB0_4;
$L__BB0_5:
	setp.eq.s32 	%p5, %r2, 0;
	@%p5 bra 	$L__BB0_10;
	setp.eq.s32 	%p6, %r2, 1;
	@%p6 bra 	$L__BB0_8;
	mul.wide.u32 	%rd8, %r18, 24;
	add.s64 	%rd9, %rd1, %rd8;
	ld.global.f32 	%f102, [%rd9];
	ld.global.f32 	%f103, [%rd9+4];
	ld.global.f32 	%f104, [%rd9+8];
	sub.f32 	%f105, %f102, %f1;
	sub.f32 	%f106, %f103, %f2;
	sub.f32 	%f107, %f104, %f3;
	mul.f32 	%f108, %f106, %f106;
	fma.rn.f32 	%f109, %f105, %f105, %f108;
	fma.rn.f32 	%f110, %f107, %f107, %f109;
	add.f32 	%f111, %f110, 0f3089705F;
	sqrt.rn.f32 	%f112, %f111;
	rcp.rn.f32 	%f113, %f112;
	mul.f32 	%f114, %f113, %f113;
	mul.f32 	%f115, %f113, %f114;
	fma.rn.f32 	%f116, %f105, %f115, %f168;
	fma.rn.f32 	%f117, %f106, %f115, %f169;
	fma.rn.f32 	%f118, %f107, %f115, %f170;
	ld.global.f32 	%f119, [%rd9+24];
	ld.global.f32 	%f120, [%rd9+28];
	ld.global.f32 	%f121, [%rd9+32];
	sub.f32 	%f122, %f119, %f1;
	sub.f32 	%f123, %f120, %f2;
	sub.f32 	%f124, %f121, %f3;
	mul.f32 	%f125, %f123, %f123;
	fma.rn.f32 	%f126, %f122, %f122, %f125;
	fma.rn.f32 	%f127, %f124, %f124, %f126;
	add.f32 	%f128, %f127, 0f3089705F;
	sqrt.rn.f32 	%f129, %f128;
	rcp.rn.f32 	%f130, %f129;
	mul.f32 	%f131, %f130, %f130;
	mul.f32 	%f132, %f130, %f131;
	fma.rn.f32 	%f168, %f122, %f132, %f116;
	fma.rn.f32 	%f169, %f123, %f132, %f117;
	fma.rn.f32 	%f170, %f124, %f132, %f118;
	add.s32 	%r18, %r18, 2;
$L__BB0_8:
	and.b32  	%r15, %r10, 1;
	setp.eq.b32 	%p7, %r15, 1;
	not.pred 	%p8, %p7;
	@%p8 bra 	$L__BB0_10;
	mul.wide.u32 	%rd10, %r18, 24;
	add.s64 	%rd11, %rd1, %rd10;
	ld.global.f32 	%f133, [%rd11];
	ld.global.f32 	%f134, [%rd11+4];
	ld.global.f32 	%f135, [%rd11+8];
	sub.f32 	%f136, %f133, %f1;
	sub.f32 	%f137, %f134, %f2;
	sub.f32 	%f138, %f135, %f3;
	mul.f32 	%f139, %f137, %f137;
	fma.rn.f32 	%f140, %f136, %f136, %f139;
	fma.rn.f32 	%f141, %f138, %f138, %f140;
	add.f32 	%f142, %f141, 0f3089705F;
	sqrt.rn.f32 	%f143, %f142;
	rcp.rn.f32 	%f144, %f143;
	mul.f32 	%f145, %f144, %f144;
	mul.f32 	%f146, %f144, %f145;
	fma.rn.f32 	%f168, %f136, %f146, %f168;
	fma.rn.f32 	%f169, %f137, %f146, %f169;
	fma.rn.f32 	%f170, %f138, %f146, %f170;
$L__BB0_10:
	ld.global.f32 	%f147, [%rd2+12];
	fma.rn.f32 	%f148, %f31, %f168, %f147;
	st.global.f32 	[%rd2+12], %f148;
	ld.global.f32 	%f149, [%rd2+16];
	fma.rn.f32 	%f150, %f31, %f169, %f149;
	st.global.f32 	[%rd2+16], %f150;
	ld.global.f32 	%f151, [%rd2+20];
	fma.rn.f32 	%f152, %f31, %f170, %f151;
	st.global.f32 	[%rd2+20], %f152;
$L__BB0_11:
	ret;

}
	// .globl	_Z16bodyForceKernel2P6Body_tfi
.visible .entry _Z16bodyForceKernel2P6Body_tfi(
	.param .u64 .ptr .align 1 _Z16bodyForceKernel2P6Body_tfi_param_0,
	.param .f32 _Z16bodyForceKernel2P6Body_tfi_param_1,
	.param .u32 _Z16bodyForceKernel2P6Body_tfi_param_2
)
{
	.reg .pred 	%p<10>;
	.reg .b32 	%r<30>;
	.reg .b32 	%f<67>;
	.reg .b64 	%rd<7>;
	// demoted variable
	.shared .align 4 .b8 _ZZ16bodyForceKernel2P6Body_tfiE6p_tile[768];
	ld.param.u64 	%rd3, [_Z16bodyForceKernel2P6Body_tfi_param_0];
	ld.param.f32 	%f22, [_Z16bodyForceKernel2P6Body_tfi_param_1];
	ld.param.u32 	%r15, [_Z16bodyForceKernel2P6Body_tfi_param_2];
	cvta.to.global.u64 	%rd1, %rd3;
	mov.u32 	%r16, %ctaid.x;
	mov.u32 	%r17, %ntid.x;
	mov.u32 	%r1, %tid.x;
	mad.lo.s32 	%r2, %r16, %r17, %r1;
	setp.ge.s32 	%p1, %r2, %r15;
	mul.wide.s32 	%rd4, %r2, 24;
	add.s64 	%rd2, %rd1, %rd4;
	@%p1 bra 	$L__BB1_2;
	ld.global.f32 	%f52, [%rd2];
	ld.global.f32 	%f53, [%rd2+4];
	ld.global.f32 	%f54, [%rd2+8];
$L__BB1_2:
	setp.lt.s32 	%p2, %r15, 1;
	mov.f32 	%f61, 0f00000000;
	mov.f32 	%f62, %f61;
	mov.f32 	%f63, %f61;
	@%p2 bra 	$L__BB1_10;
	add.s32 	%r19, %r15, 31;
	shr.u32 	%r3, %r19, 5;
	mov.u32 	%r20, _ZZ16bodyForceKernel2P6Body_tfiE6p_tile;
	mad.lo.s32 	%r4, %r1, 24, %r20;
	mov.f32 	%f63, 0f00000000;
	mov.b32 	%r26, 0;
	mov.f32 	%f62, %f63;
	mov.f32 	%f61, %f63;
$L__BB1_4:
	shl.b32 	%r28, %r26, 5;
	add.s32 	%r7, %r28, %r1;
	setp.ge.u32 	%p3, %r7, %r15;
	@%p3 bra 	$L__BB1_6;
	mul.wide.u32 	%rd5, %r7, 24;
	add.s64 	%rd6, %rd1, %rd5;
	ld.global.f32 	%f26, [%rd6];
	ld.global.f32 	%f27, [%rd6+4];
	ld.global.f32 	%f28, [%rd6+8];
	ld.global.f32 	%f29, [%rd6+12];
	ld.global.f32 	%f30, [%rd6+16];
	ld.global.f32 	%f31, [%rd6+20];
	st.shared.f32 	[%r4], %f26;
	st.shared.f32 	[%r4+4], %f27;
	st.shared.f32 	[%r4+8], %f28;
	st.shared.f32 	[%r4+12], %f29;
	st.shared.f32 	[%r4+16], %f30;
	st.shared.f32 	[%r4+20], %f31;
$L__BB1_6:
	bar.sync 	0;
	max.s32 	%r21, %r2, %r28;
	setp.ge.s32 	%p4, %r21, %r15;
	@%p4 bra 	$L__BB1_9;
	add.s32 	%r27, %r20, 8;
	mov.b32 	%r29, 1;
$L__BB1_8:
	add.s32 	%r25, %r29, -1;
	ld.shared.f32 	%f32, [%r27+-8];
	ld.shared.f32 	%f33, [%r27+-4];
	ld.shared.f32 	%f34, [%r27];
	sub.f32 	%f35, %f32, %f52;
	sub.f32 	%f36, %f33, %f53;
	sub.f32 	%f37, %f34, %f54;
	mul.f32 	%f38, %f36, %f36;
	fma.rn.f32 	%f39, %f35, %f35, %f38;
	fma.rn.f32 	%f40, %f37, %f37, %f39;
	add.f32 	%f41, %f40, 0f3089705F;
	sqrt.rn.f32 	%f42, %f41;
	rcp.rn.f32 	%f43, %f42;
	mul.f32 	%f44, %f43, %f43;
	mul.f32 	%f45, %f43, %f44;
	fma.rn.f32 	%f61, %f35, %f45, %f61;
	fma.rn.f32 	%f62, %f36, %f45, %f62;
	fma.rn.f32 	%f63, %f37, %f45, %f63;
	setp.lt.u32 	%p5, %r25, 31;
	add.s32 	%r28, %r28, 1;
	setp.lt.s32 	%p6, %r28, %r15;
	and.pred  	%p7, %p5, %p6;
	add.s32 	%r29, %r29, 1;
	add.s32 	%r27, %r27, 24;
	@%p7 bra 	$L__BB1_8;
$L__BB1_9:
	bar.sync 	0;
	add.s32 	%r26, %r26, 1;
	setp.ne.s32 	%p8, %r26, %r3;
	@%p8 bra 	$L__BB1_4;
$L__BB1_10:
	setp.ge.s32 	%p9, %r2, %r15;
	@%p9 bra 	$L__BB1_12;
	ld.global.f32 	%f46, [%rd2+12];
	fma.rn.f32 	%f47, %f22, %f61, %f46;
	st.global.f32 	[%rd2+12], %f47;
	ld.global.f32 	%f48, [%rd2+16];
	fma.rn.f32 	%f49, %f22, %f62, %f48;
	st.global.f32 	[%rd2+16], %f49;
	ld.global.f32 	%f50, [%rd2+20];
	fma.rn.f32 	%f51, %f22, %f63, %f50;
	st.global.f32 	[%rd2+20], %f51;
$L__BB1_12:
	ret;

}
	// .globl	_Z25updateBodyPositionsKernelP6Body_tfi
.visible .entry _Z25updateBodyPositionsKernelP6Body_tfi(
	.param .u64 .ptr .align 1 _Z25updateBodyPositionsKernelP6Body_tfi_param_0,
	.param .f32 _Z25updateBodyPositionsKernelP6Body_tfi_param_1,
	.param .u32 _Z25updateBodyPositionsKernelP6Body_tfi_param_2
)
{
	.reg .pred 	%p<2>;
	.reg .b32 	%r<6>;
	.reg .b32 	%f<11>;
	.reg .b64 	%rd<5>;

	ld.param.u64 	%rd1, [_Z25updateBodyPositionsKernelP6Body_tfi_param_0];
	ld.param.f32 	%f1, [_Z25updateBodyPositionsKernelP6Body_tfi_param_1];
	ld.param.u32 	%r2, [_Z25updateBodyPositionsKernelP6Body_tfi_param_2];
	mov.u32 	%r3, %ctaid.x;
	mov.u32 	%r4, %ntid.x;
	mov.u32 	%r5, %tid.x;
	mad.lo.s32 	%r1, %r3, %r4, %r5;
	setp.ge.s32 	%p1, %r1, %r2;
	@%p1 bra 	$L__BB2_2;
	cvta.to.global.u64 	%rd2, %rd1;
	mul.wide.s32 	%rd3, %r1, 24;
	add.s64 	%rd4, %rd2, %rd3;
	ld.global.f32 	%f2, [%rd4+12];
	ld.global.f32 	%f3, [%rd4];
	fma.rn.f32 	%f4, %f1, %f2, %f3;
	st.global.f32 	[%rd4], %f4;
	ld.global.f32 	%f5, [%rd4+16];
	ld.global.f32 	%f6, [%rd4+4];
	fma.rn.f32 	%f7, %f1, %f5, %f6;
	st.global.f32 	[%rd4+4], %f7;
	ld.global.f32 	%f8, [%rd4+20];
	ld.global.f32 	%f9, [%rd4+8];
	fma.rn.f32 	%f10, %f1, %f8, %f9;
	st.global.f32 	[%rd4+8], %f10;
$L__BB2_2:
	ret;

}


// ===== COMPILED SASS (sm_100) =====

	.target	sm_100

	.elftype	@"ET_EXEC"


//--------------------- .note.nv.tkinfo           --------------------------
	.section	.note.nv.tkinfo,"",@"SHT_NOTE"
	.sectionflags	@"SHF_NOTE_NV_TKINFO"
	.tkinfo
        /*0018*/ 	.word	0x00000002
        /*0030*/ 	.string	""
        /*0030*/ 	.string	"ptxas"
        /*0030*/ 	.string	"Cuda compilation tools, release 13.0, V13.0.88"
        /*0030*/ 	.string	"Build cuda_13.0.r13.0/compiler.36424714_0"
        /*0030*/ 	.string	"-arch sm_100 -m 64 "



//--------------------- .note.nv.cuinfo           --------------------------
	.section	.note.nv.cuinfo,"",@"SHT_NOTE"
	.sectionflags	@"SHF_NOTE_NV_CUINFO"
        /*0018*/ 	.short	0x0002
        /*001a*/ 	.short	0x0064
        /*001c*/ 	.short	0x0082
	.zero		2


//--------------------- .nv.info                  --------------------------
	.section	.nv.info,"",@"SHT_CUDA_INFO"
	.align	4


	//----- nvinfo : EIATTR_REGCOUNT
	.align		4
        /*0000*/ 	.byte	0x04, 0x2f
        /*0002*/ 	.short	(.L_1 - .L_0)
	.align		4
.L_0:
        /*0004*/ 	.word	index@(_Z16bodyForceKernel1P6Body_tfi)
        /*0008*/ 	.word	0x0000001f


	//----- nvinfo : EIATTR_FRAME_SIZE
	.align		4
.L_1:
        /*000c*/ 	.byte	0x04, 0x11
        /*000e*/ 	.short	(.L_3 - .L_2)
	.align		4
.L_2:
        /*0010*/ 	.word	index@($__internal_3_$__cuda_sm20_sqrt_rn_f32_slowpath)
        /*0014*/ 	.word	0x00000000


	//----- nvinfo : EIATTR_FRAME_SIZE
	.align		4
.L_3:
        /*0018*/ 	.byte	0x04, 0x11
        /*001a*/ 	.short	(.L_5 - .L_4)
	.align		4
.L_4:
        /*001c*/ 	.word	index@($__internal_2_$__cuda_sm20_rcp_rn_f32_slowpath)
        /*0020*/ 	.word	0x00000000


	//----- nvinfo : EIATTR_FRAME_SIZE
	.align		4
.L_5:
        /*0024*/ 	.byte	0x04, 0x11
        /*0026*/ 	.short	(.L_7 - .L_6)
	.align		4
.L_6:
        /*0028*/ 	.word	index@(_Z16bodyForceKernel1P6Body_tfi)
        /*002c*/ 	.word	0x00000000


	//----- nvinfo : EIATTR_REGCOUNT
	.align		4
.L_7:
        /*0030*/ 	.byte	0x04, 0x2f
        /*0032*/ 	.short	(.L_9 - .L_8)
	.align		4
.L_8:
        /*0034*/ 	.word	index@(_Z16bodyForceKernel2P6Body_tfi)
        /*0038*/ 	.word	0x0000001f


	//----- nvinfo : EIATTR_FRAME_SIZE
	.align		4
.L_9:
        /*003c*/ 	.byte	0x04, 0x11
        /*003e*/ 	.short	(.L_11 - .L_10)
	.align		4
.L_10:
        /*0040*/ 	.word	index@($__internal_1_$__cuda_sm20_sqrt_rn_f32_slowpath)
        /*0044*/ 	.word	0x00000000


	//----- nvinfo : EIATTR_FRAME_SIZE
	.align		4
.L_11:
        /*0048*/ 	.byte	0x04, 0x11
        /*004a*/ 	.short	(.L_13 - .L_12)
	.align		4
.L_12:
        /*004c*/ 	.word	index@($__internal_0_$__cuda_sm20_rcp_rn_f32_slowpath)
        /*0050*/ 	.word	0x00000000


	//----- nvinfo : EIATTR_FRAME_SIZE
	.align		4
.L_13:
        /*0054*/ 	.byte	0x04, 0x11
        /*0056*/ 	.short	(.L_15 - .L_14)
	.align		4
.L_14:
        /*0058*/ 	.word	index@(_Z16bodyForceKernel2P6Body_tfi)
        /*005c*/ 	.word	0x00000000


	//----- nvinfo : EIATTR_REGCOUNT
	.align		4
.L_15:
        /*0060*/ 	.byte	0x04, 0x2f
        /*0062*/ 	.short	(.L_17 - .L_16)
	.align		4
.L_16:
        /*0064*/ 	.word	index@(_Z25updateBodyPositionsKernelP6Body_tfi)
        /*0068*/ 	.word	0x0000000c


	//----- nvinfo : EIATTR_FRAME_SIZE
	.align		4
.L_17:
        /*006c*/ 	.byte	0x04, 0x11
        /*006e*/ 	.short	(.L_19 - .L_18)
	.align		4
.L_18:
        /*0070*/ 	.word	index@(_Z25updateBodyPositionsKernelP6Body_tfi)
        /*0074*/ 	.word	0x00000000


	//----- nvinfo : EIATTR_MIN_STACK_SIZE
	.align		4
.L_19:
        /*0078*/ 	.byte	0x04, 0x12
        /*007a*/ 	.short	(.L_21 - .L_20)
	.align		4
.L_20:
        /*007c*/ 	.word	index@(_Z25updateBodyPositionsKernelP6Body_tfi)
        /*0080*/ 	.word	0x00000000


	//----- nvinfo : EIATTR_MIN_STACK_SIZE
	.align		4
.L_21:
        /*0084*/ 	.byte	0x04, 0x12
        /*0086*/ 	.short	(.L_23 - .L_22)
	.align		4
.L_22:
        /*0088*/ 	.word	index@(_Z16bodyForceKernel2P6Body_tfi)
        /*008c*/ 	.word	0x00000000


	//----- nvinfo : EIATTR_MIN_STACK_SIZE
	.align		4
.L_23:
        /*0090*/ 	.byte	0x04, 0x12
        /*0092*/ 	.short	(.L_25 - .L_24)
	.align		4
.L_24:
        /*0094*/ 	.word	index@(_Z16bodyForceKernel1P6Body_tfi)
        /*0098*/ 	.word	0x00000000
.L_25:


//--------------------- .nv.compat                --------------------------
	.section	.nv.compat,"",@"SHT_CUDA_COMPAT_INFO"
	.align	4
        /*0000*/ 	.byte	0x02, 0x09, 0x00, 0x00, 0x02, 0x02, 0x01, 0x00, 0x02, 0x05, 0x05, 0x00, 0x03, 0x07, 0x01, 0x01
        /*0010*/ 	.byte	0x02, 0x03, 0x00, 0x00, 0x02, 0x06, 0x01, 0x00, 0x04, 0x0b, 0x08, 0x00, 0x01, 0x00, 0x00, 0x00
        /*0020*/ 	.byte	0x00, 0x00, 0x00, 0x00


//--------------------- .nv.info._Z25updateBodyPositionsKernelP6Body_tfi --------------------------
	.section	.nv.info._Z25updateBodyPositionsKernelP6Body_tfi,"",@"SHT_CUDA_INFO"
	.sectionflags	@""
	.align	4


	//----- nvinfo : EIATTR_CUDA_API_VERSION
	.align		4
        /*0000*/ 	.byte	0x04, 0x37
        /*0002*/ 	.short	(.L_27 - .L_26)
.L_26:
        /*0004*/ 	.word	0x00000082


	//----- nvinfo : EIATTR_KPARAM_INFO
	.align		4
.L_27:
        /*0008*/ 	.byte	0x04, 0x17
        /*000a*/ 	.short	(.L_29 - .L_28)
.L_28:
        /*000c*/ 	.word	0x00000000
        /*0010*/ 	.short	0x0002
        /*0012*/ 	.short	0x000c
        /*0014*/ 	.byte	0x00, 0xf0, 0x11, 0x00


	//----- nvinfo : EIATTR_KPARAM_INFO
	.align		4
.L_29:
        /*0018*/ 	.byte	0x04, 0x17
        /*001a*/ 	.short	(.L_31 - .L_30)
.L_30:
        /*001c*/ 	.word	0x00000000
        /*0020*/ 	.short	0x0001
        /*0022*/ 	.short	0x0008
        /*0024*/ 	.byte	0x00, 0xf0, 0x11, 0x00


	//----- nvinfo : EIATTR_KPARAM_INFO
	.align		4
.L_31:
        /*0028*/ 	.byte	0x04, 0x17
        /*002a*/ 	.short	(.L_33 - .L_32)
.L_32:
        /*002c*/ 	.word	0x00000000
        /*0030*/ 	.short	0x0000
        /*0032*/ 	.short	0x0000
        /*0034*/ 	.byte	0x00, 0xf5, 0x21, 0x00


	//----- nvinfo : EIATTR_SPARSE_MMA_MASK
	.align		4
.L_33:
        /*0038*/ 	.byte	0x03, 0x50
        /*003a*/ 	.short	0x0000


	//----- nvinfo : EIATTR_MAXREG_COUNT
	.align		4
        /*003c*/ 	.byte	0x03, 0x1b
        /*003e*/ 	.short	0x00ff


	//----- nvinfo : EIATTR_MERCURY_ISA_VERSION
	.align		4
        /*0040*/ 	.byte	0x03, 0x5f
        /*0042*/ 	.short	0x0101


	//----- nvinfo : EIATTR_VRC_CTA_INIT_COUNT
	.align		4
        /*0044*/ 	.byte	0x02, 0x4a
	.zero		1
	.zero		1


	//----- nvinfo : EIATTR_EXIT_INSTR_OFFSETS
	.align		4
        /*0048*/ 	.byte	0x04, 0x1c
        /*004a*/ 	.short	(.L_35 - .L_34)


	//   ....[0]....
.L_34:
        /*004c*/ 	.word	0x00000070


	//   ....[1]....
        /*0050*/ 	.word	0x00000180


	//----- nvinfo : EIATTR_CBANK_PARAM_SIZE
	.align		4
.L_35:
        /*0054*/ 	.byte	0x03, 0x19
        /*0056*/ 	.short	0x0010


	//----- nvinfo : EIATTR_PARAM_CBANK
	.align		4
        /*0058*/ 	.byte	0x04, 0x0a
        /*005a*/ 	.short	(.L_37 - .L_36)
	.align		4
.L_36:
        /*005c*/ 	.word	index@(.nv.constant0._Z25updateBodyPositionsKernelP6Body_tfi)
        /*0060*/ 	.short	0x0380
        /*0062*/ 	.short	0x0010


	//----- nvinfo : EIATTR_SW_WAR
	.align		4
.L_37:
        /*0064*/ 	.byte	0x04, 0x36
        /*0066*/ 	.short	(.L_39 - .L_38)
.L_38:
        /*0068*/ 	.word	0x00000008
.L_39:


//--------------------- .nv.info._Z16bodyForceKernel2P6Body_tfi --------------------------
	.section	.nv.info._Z16bodyForceKernel2P6Body_tfi,"",@"SHT_CUDA_INFO"
	.sectionflags	@""
	.align	4


	//----- nvinfo : EIATTR_CUDA_API_VERSION
	.align		4
        /*0000*/ 	.byte	0x04, 0x37
        /*0002*/ 	.short	(.L_41 - .L_40)
.L_40:
        /*0004*/ 	.word	0x00000082


	//----- nvinfo : EIATTR_KPARAM_INFO
	.align		4
.L_41:
        /*0008*/ 	.byte	0x04, 0x17
        /*000a*/ 	.short	(.L_43 - .L_42)
.L_42:
        /*000c*/ 	.word	0x00000000
        /*0010*/ 	.short	0x0002
        /*0012*/ 	.short	0x000c
        /*0014*/ 	.byte	0x00, 0xf0, 0x11, 0x00


	//----- nvinfo : EIATTR_KPARAM_INFO
	.align		4
.L_43:
        /*0018*/ 	.byte	0x04, 0x17
        /*001a*/ 	.short	(.L_45 - .L_44)
.L_44:
        /*001c*/ 	.word	0x00000000
        /*0020*/ 	.short	0x0001
        /*0022*/ 	.short	0x0008
        /*0024*/ 	.byte	0x00, 0xf0, 0x11, 0x00


	//----- nvinfo : EIATTR_KPARAM_INFO
	.align		4
.L_45:
        /*0028*/ 	.byte	0x04, 0x17
        /*002a*/ 	.short	(.L_47 - .L_46)
.L_46:
        /*002c*/ 	.word	0x00000000
        /*0030*/ 	.short	0x0000
        /*0032*/ 	.short	0x0000
        /*0034*/ 	.byte	0x00, 0xf5, 0x21, 0x00


	//----- nvinfo : EIATTR_SPARSE_MMA_MASK
	.align		4
.L_47:
        /*0038*/ 	.byte	0x03, 0x50
        /*003a*/ 	.short	0x0000


	//----- nvinfo : EIATTR_MAXREG_COUNT
	.align		4
        /*003c*/ 	.byte	0x03, 0x1b
        /*003e*/ 	.short	0x00ff


	//----- nvinfo : EIATTR_NUM_BARRIERS
	.align		4
        /*0040*/ 	.byte	0x02, 0x4c
        /*0042*/ 	.byte	0x01
	.zero		1


	//----- nvinfo : EIATTR_MERCURY_ISA_VERSION
	.align		4
        /*0044*/ 	.byte	0x03, 0x5f
        /*0046*/ 	.short	0x0101


	//----- nvinfo : EIATTR_VRC_CTA_INIT_COUNT
	.align		4
        /*0048*/ 	.byte	0x02, 0x4a
	.zero		1
	.zero		1


	//----- nvinfo : EIATTR_EXIT_INSTR_OFFSETS
	.align		4
        /*004c*/ 	.byte	0x04, 0x1c
        /*004e*/ 	.short	(.L_49 - .L_48)


	//   ....[0]....
.L_48:
        /*0050*/ 	.word	0x000006e0


	//   ....[1]....
        /*0054*/ 	.word	0x00000790


	//----- nvinfo : EIATTR_CRS_STACK_SIZE
	.align		4
.L_49:
        /*0058*/ 	.byte	0x04, 0x1e
        /*005a*/ 	.short	(.L_51 - .L_50)
.L_50:
        /*005c*/ 	.word	0x00000000


	//----- nvinfo : EIATTR_CBANK_PARAM_SIZE
	.align		4
.L_51:
        /*0060*/ 	.byte	0x03, 0x19
        /*0062*/ 	.short	0x0010


	//----- nvinfo : EIATTR_PARAM_CBANK
	.align		4
        /*0064*/ 	.byte	0x04, 0x0a
        /*0066*/ 	.short	(.L_53 - .L_52)
	.align		4
.L_52:
        /*0068*/ 	.word	index@(.nv.constant0._Z16bodyForceKernel2P6Body_tfi)
        /*006c*/ 	.short	0x0380
        /*006e*/ 	.short	0x0010


	//----- nvinfo : EIATTR_SW_WAR
	.align		4
.L_53:
        /*0070*/ 	.byte	0x04, 0x36
        /*0072*/ 	.short	(.L_55 - .L_54)
.L_54:
        /*0074*/ 	.word	0x00000008
.L_55:


//--------------------- .nv.info._Z16bodyForceKernel1P6Body_tfi --------------------------
	.section	.nv.info._Z16bodyForceKernel1P6Body_tfi,"",@"SHT_CUDA_INFO"
	.sectionflags	@""
	.align	4


	//----- nvinfo : EIATTR_CUDA_API_VERSION
	.align		4
        /*0000*/ 	.byte	0x04, 0x37
        /*0002*/ 	.short	(.L_57 - .L_56)
.L_56:
        /*0004*/ 	.word	0x00000082


	//----- nvinfo : EIATTR_KPARAM_INFO
	.align		4
.L_57:
        /*0008*/ 	.byte	0x04, 0x17
        /*000a*/ 	.short	(.L_59 - .L_58)
.L_58:
        /*000c*/ 	.word	0x00000000
        /*0010*/ 	.short	0x0002
        /*0012*/ 	.short	0x000c
        /*0014*/ 	.byte	0x00, 0xf0, 0x11, 0x00


	//----- nvinfo : EIATTR_KPARAM_INFO
	.align		4
.L_59:
        /*0018*/ 	.byte	0x04, 0x17
        /*001a*/ 	.short	(.L_61 - .L_60)
.L_60:
        /*001c*/ 	.word	0x00000000
        /*0020*/ 	.short	0x0001
        /*0022*/ 	.short	0x0008
        /*0024*/ 	.byte	0x00, 0xf0, 0x11, 0x00


	//----- nvinfo : EIATTR_KPARAM_INFO
	.align		4
.L_61:
        /*0028*/ 	.byte	0x04, 0x17
        /*002a*/ 	.short	(.L_63 - .L_62)
.L_62:
        /*002c*/ 	.word	0x00000000
        /*0030*/ 	.short	0x0000
        /*0032*/ 	.short	0x0000
        /*0034*/ 	.byte	0x00, 0xf5, 0x21, 0x00


	//----- nvinfo : EIATTR_SPARSE_MMA_MASK
	.align		4
.L_63:
        /*0038*/ 	.byte	0x03, 0x50
        /*003a*/ 	.short	0x0000


	//----- nvinfo : EIATTR_MAXREG_COUNT
	.align		4
        /*003c*/ 	.byte	0x03, 0x1b
        /*003e*/ 	.short	0x00ff


	//----- nvinfo : EIATTR_MERCURY_ISA_VERSION
	.align		4
        /*0040*/ 	.byte	0x03, 0x5f
        /*0042*/ 	.short	0x0101


	//----- nvinfo : EIATTR_VRC_CTA_INIT_COUNT
	.align		4
        /*0044*/ 	.byte	0x02, 0x4a
	.zero		1
	.zero		1


	//----- nvinfo : EIATTR_EXIT_INSTR_OFFSETS
	.align		4
        /*0048*/ 	.byte	0x04, 0x1c
        /*004a*/ 	.short	(.L_65 - .L_64)


	//   ....[0]....
.L_64:
        /*004c*/ 	.word	0x00000070


	//   ....[1]....
        /*0050*/ 	.word	0x00001670


	//----- nvinfo : EIATTR_CRS_STACK_SIZE
	.align		4
.L_65:
        /*0054*/ 	.byte	0x04, 0x1e
        /*0056*/ 	.short	(.L_67 - .L_66)
.L_66:
        /*0058*/ 	.word	0x00000000


	//----- nvinfo : EIATTR_CBANK_PARAM_SIZE
	.align		4
.L_67:
        /*005c*/ 	.byte	0x03, 0x19
        /*005e*/ 	.short	0x0010


	//----- nvinfo : EIATTR_PARAM_CBANK
	.align		4
        /*0060*/ 	.byte	0x04, 0x0a
        /*0062*/ 	.short	(.L_69 - .L_68)
	.align		4
.L_68:
        /*0064*/ 	.word	index@(.nv.constant0._Z16bodyForceKernel1P6Body_tfi)
        /*0068*/ 	.short	0x0380
        /*006a*/ 	.short	0x0010


	//----- nvinfo : EIATTR_SW_WAR
	.align		4
.L_69:
        /*006c*/ 	.byte	0x04, 0x36
        /*006e*/ 	.short	(.L_71 - .L_70)
.L_70:
        /*0070*/ 	.word	0x00000008
.L_71:


//--------------------- .nv.callgraph             --------------------------
	.section	.nv.callgraph,"",@"SHT_CUDA_CALLGRAPH"
	.align	4
	.sectionentsize	8
	.align		4
        /*0000*/ 	.word	0x00000000
	.align		4
        /*0004*/ 	.word	0xffffffff
	.align		4
        /*0008*/ 	.word	0x00000000
	.align		4
        /*000c*/ 	.word	0xfffffffe
	.align		4
        /*0010*/ 	.word	0x00000000
	.align		4
        /*0014*/ 	.word	0xfffffffd
	.align		4
        /*0018*/ 	.word	0x00000000
	.align		4
        /*001c*/ 	.word	0xfffffffc


//--------------------- .text._Z25updateBodyPositionsKernelP6Body_tfi --------------------------
	.section	.text._Z25updateBodyPositionsKernelP6Body_tfi,"ax",@progbits
	.align	128
        .global         _Z25updateBodyPositionsKernelP6Body_tfi
        .type           _Z25updateBodyPositionsKernelP6Body_tfi,@function
        .size           _Z25updateBodyPositionsKernelP6Body_tfi,(.L_x_76 - _Z25updateBodyPositionsKernelP6Body_tfi)
        .other          _Z25updateBodyPositionsKernelP6Body_tfi,@"STO_CUDA_ENTRY STV_DEFAULT"
_Z25updateBodyPositionsKernelP6Body_tfi:
.text._Z25updateBodyPositionsKernelP6Body_tfi:
[----:B------:R-:W-:Y:S01]  /*0000*/  LDC R1, c[0x0][0x37c] ;  /* 0x0000df00ff017b82 */ /* 0x000fe20000000800 */
[----:B------:R-:W0:Y:S07]  /*0010*/  S2R R0, SR_TID.X ;  /* 0x0000000000007919 */ /* 0x000e2e0000002100 */
[----:B------:R-:W0:Y:S01]  /*0020*/  S2UR UR4, SR_CTAID.X ;  /* 0x00000000000479c3 */ /* 0x000e220000002500 */
[----:B------:R-:W1:Y:S07]  /*0030*/  LDCU UR5, c[0x0][0x38c] ;  /* 0x00007180ff0577ac */ /* 0x000e6e0008000800 */
[----:B------:R-:W0:Y:S02]  /*0040*/  LDC R5, c[0x0][0x360] ;  /* 0x0000d800ff057b82 */ /* 0x000e240000000800 */
[----:B0-----:R-:W-:-:S05]  /*0050*/  IMAD R5, R5, UR4, R0 ;  /* 0x0000000405057c24 */ /* 0x001fca000f8e0200 */
[----:B-1----:R-:W-:-:S13]  /*0060*/  ISETP.GE.AND P0, PT, R5, UR5, PT ;  /* 0x0000000505007c0c */ /* 0x002fda000bf06270 */
[----:B------:R-:W-:Y:S05]  /*0070*/  @P0 EXIT ;  /* 0x000000000000094d */ /* 0x000fea0003800000 */
[----:B------:R-:W0:Y:S01]  /*0080*/  LDC.64 R2, c[0x0][0x380] ;  /* 0x0000e000ff027b82 */ /* 0x000e220000000a00 */
[----:B------:R-:W1:Y:S01]  /*0090*/  LDCU.64 UR4, c[0x0][0x358] ;  /* 0x00006b00ff0477ac */ /* 0x000e620008000a00 */
[----:B------:R-:W2:Y:S01]  /*00a0*/  LDCU UR6, c[0x0][0x388] ;  /* 0x00007100ff0677ac */ /* 0x000ea20008000800 */
[----:B0-----:R-:W-:-:S05]  /*00b0*/  IMAD.WIDE R2, R5, 0x18, R2 ;  /* 0x0000001805027825 */ /* 0x001fca00078e0202 */
[----:B-1----:R-:W2:Y:S04]  /*00c0*/  LDG.E R0, desc[UR4][R2.64+0xc] ;  /* 0x00000c0402007981 */ /* 0x002ea8000c1e1900 */
[----:B------:R-:W2:Y:S04]  /*00d0*/  LDG.E R5, desc[UR4][R2.64] ;  /* 0x0000000402057981 */ /* 0x000ea8000c1e1900 */
[----:B------:R-:W3:Y:S04]  /*00e0*/  LDG.E R4, desc[UR4][R2.64+0x10] ;  /* 0x0000100402047981 */ /* 0x000ee8000c1e1900 */
[----:B------:R-:W3:Y:S04]  /*00f0*/  LDG.E R7, desc[UR4][R2.64+0x4] ;  /* 0x0000040402077981 */ /* 0x000ee8000c1e1900 */
[----:B------:R-:W4:Y:S04]  /*0100*/  LDG.E R6, desc[UR4][R2.64+0x14] ;  /* 0x0000140402067981 */ /* 0x000f28000c1e1900 */
[----:B------:R-:W4:Y:S01]  /*0110*/  LDG.E R9, desc[UR4][R2.64+0x8] ;  /* 0x0000080402097981 */ /* 0x000f22000c1e1900 */
[----:B--2---:R-:W-:-:S05]  /*0120*/  FFMA R5, R0, UR6, R5 ;  /* 0x0000000600057c23 */ /* 0x004fca0008000005 */
[----:B------:R-:W-:Y:S01]  /*0130*/  STG.E desc[UR4][R2.64], R5 ;  /* 0x0000000502007986 */ /* 0x000fe2000c101904 */
[----:B---3--:R-:W-:-:S05]  /*0140*/  FFMA R7, R4, UR6, R7 ;  /* 0x0000000604077c23 */ /* 0x008fca0008000007 */
[----:B------:R-:W-:Y:S01]  /*0150*/  STG.E desc[UR4][R2.64+0x4], R7 ;  /* 0x0000040702007986 */ /* 0x000fe2000c101904 */
[----:B----4-:R-:W-:-:S05]  /*0160*/  FFMA R9, R6, UR6, R9 ;  /* 0x0000000606097c23 */ /* 0x010fca0008000009 */
[----:B------:R-:W-:Y:S01]  /*0170*/  STG.E desc[UR4][R2.64+0x8], R9 ;  /* 0x0000080902007986 */ /* 0x000fe2000c101904 */
[----:B------:R-:W-:Y:S05]  /*0180*/  EXIT ;  /* 0x000000000000794d */ /* 0x000fea0003800000 */
.L_x_0:
[----:B------:R-:W-:-:S00]  /*0190*/  BRA `(.L_x_0) ;  /* 0xfffffffc00fc7947 */ /* 0x000fc0000383ffff */
[----:B------:R-:W-:-:S00]  /*01a0*/  NOP ;  /* 0x0000000000007918 */ /* 0x000fc00000000000 */
        /* <DEDUP_REMOVED lines=13> */
.L_x_76:


//--------------------- .text._Z16bodyForceKernel2P6Body_tfi --------------------------
	.section	.text._Z16bodyForceKernel2P6Body_tfi,"ax",@progbits
	.align	128
        .global         _Z16bodyForceKernel2P6Body_tfi
        .type           _Z16bodyForceKernel2P6Body_tfi,@function
        .size           _Z16bodyForceKernel2P6Body_tfi,(.L_x_73 - _Z16bodyForceKernel2P6Body_tfi)
        .other          _Z16bodyForceKernel2P6Body_tfi,@"STO_CUDA_ENTRY STV_DEFAULT"
_Z16bodyForceKernel2P6Body_tfi:
.text._Z16bodyForceKernel2P6Body_tfi:
[----:B------:R-:W-:Y:S01]  /*0000*/  LDC R1, c[0x0][0x37c] ;  /* 0x0000df00ff017b82 */ /* 0x000fe20000000800 */
[----:B------:R-:W0:Y:S07]  /*0010*/  S2R R12, SR_TID.X ;  /* 0x00000000000c7919 */ /* 0x000e2e0000002100 */
[----:B------:R-:W0:Y:S01]  /*0020*/  S2UR UR4, SR_CTAID.X ;  /* 0x00000000000479c3 */ /* 0x000e220000002500 */
[----:B------:R-:W1:Y:S01]  /*0030*/  LDCU UR5, c[0x0][0x38c] ;  /* 0x00007180ff0577ac */ /* 0x000e620008000800 */
[----:B------:R-:W-:Y:S01]  /*0040*/  BSSY.RECONVERGENT B0, `(.L_x_1) ;  /* 0x000000e000007945 */ /* 0x000fe20003800200 */
[----:B------:R-:W-:Y:S01]  /*0050*/  IMAD.MOV.U32 R14, RZ, RZ, RZ ;  /* 0x000000ffff0e7224 */ /* 0x000fe200078e00ff */
[----:B------:R-:W2:Y:S04]  /*0060*/  LDCU.64 UR6, c[0x0][0x358] ;  /* 0x00006b00ff0677ac */ /* 0x000ea80008000a00 */
[----:B------:R-:W0:Y:S08]  /*0070*/  LDC R13, c[0x0][0x360] ;  /* 0x0000d800ff0d7b82 */ /* 0x000e300000000800 */
[----:B------:R-:W3:Y:S01]  /*0080*/  LDC.64 R4, c[0x0][0x380] ;  /* 0x0000e000ff047b82 */ /* 0x000ee20000000a00 */
[----:B-1----:R-:W-:-:S05]  /*0090*/  IMAD.U32 R0, RZ, RZ, UR5 ;  /* 0x00000005ff007e24 */ /* 0x002fca000f8e00ff */
[----:B------:R-:W-:Y:S01]  /*00a0*/  ISETP.GE.AND P1, PT, R0, 0x1, PT ;  /* 0x000000010000780c */ /* 0x000fe20003f26270 */
[----:B0-----:R-:W-:-:S05]  /*00b0*/  IMAD R13, R13, UR4, R12 ;  /* 0x000000040d0d7c24 */ /* 0x001fca000f8e020c */
[C---:B------:R-:W-:Y:S01]  /*00c0*/  ISETP.GE.AND P0, PT, R13.reuse, R0, PT ;  /* 0x000000000d00720c */ /* 0x040fe20003f06270 */
[----:B---3--:R-:W-:-:S12]  /*00d0*/  IMAD.WIDE R4, R13, 0x18, R4 ;  /* 0x000000180d047825 */ /* 0x008fd800078e0204 */
[----:B--2---:R-:W-:Y:S05]  /*00e0*/  @P0 BRA `(.L_x_2) ;  /* 0x00000000000c0947 */ /* 0x004fea0003800000 */
[----:B------:R0:W5:Y:S04]  /*00f0*/  LDG.E R15, desc[UR6][R4.64] ;  /* 0x00000006040f7981 */ /* 0x000168000c1e1900 */
[----:B------:R0:W5:Y:S04]  /*0100*/  LDG.E R16, desc[UR6][R4.64+0x4] ;  /* 0x0000040604107981 */ /* 0x000168000c1e1900 */
[----:B------:R0:W5:Y:S02]  /*0110*/  LDG.E R17, desc[UR6][R4.64+0x8] ;  /* 0x0000080604117981 */ /* 0x000164000c1e1900 */
.L_x_2:
[----:B------:R-:W-:Y:S05]  /*0120*/  BSYNC.RECONVERGENT B0 ;  /* 0x0000000000007941 */ /* 0x000fea0003800200 */
.L_x_1:
[----:B------:R-:W-:Y:S01]  /*0130*/  CS2R R18, SRZ ;  /* 0x0000000000127805 */ /* 0x000fe2000001ff00 */
[----:B------:R-:W-:Y:S06]  /*0140*/  @!P1 BRA `(.L_x_3) ;  /* 0x0000000400609947 */ /* 0x000fec0003800000 */
[----:B------:R-:W1:Y:S01]  /*0150*/  S2R R2, SR_CgaCtaId ;  /* 0x0000000000027919 */ /* 0x000e620000008800 */
[----:B------:R-:W-:Y:S02]  /*0160*/  MOV R21, 0x400 ;  /* 0x0000040000157802 */ /* 0x000fe40000000f00 */
[----:B------:R-:W-:Y:S02]  /*0170*/  CS2R R18, SRZ ;  /* 0x0000000000127805 */ /* 0x000fe4000001ff00 */
[----:B------:R-:W-:Y:S01]  /*0180*/  IADD3 R20, PT, PT, R0, 0x1f, RZ ;  /* 0x0000001f00147810 */ /* 0x000fe20007ffe0ff */
[----:B------:R-:W-:Y:S01]  /*0190*/  IMAD.MOV.U32 R14, RZ, RZ, RZ ;  /* 0x000000ffff0e7224 */ /* 0x000fe200078e00ff */
[----:B------:R-:W-:Y:S02]  /*01a0*/  UMOV UR4, URZ ;  /* 0x000000ff00047c82 */ /* 0x000fe40008000000 */
[----:B------:R-:W-:Y:S02]  /*01b0*/  SHF.R.U32.HI R20, RZ, 0x5, R20 ;  /* 0x00000005ff147819 */ /* 0x000fe40000011614 */
[----:B-1----:R-:W-:-:S05]  /*01c0*/  LEA R21, R2, R21, 0x18 ;  /* 0x0000001502157211 */ /* 0x002fca00078ec0ff */
[----:B------:R-:W-:-:S07]  /*01d0*/  IMAD R22, R12, 0x18, R21 ;  /* 0x000000180c167824 */ /* 0x000fce00078e0215 */
.L_x_13:
[----:B------:R-:W1:Y:S01]  /*01e0*/  LDCU UR8, c[0x0][0x38c] ;  /* 0x00007180ff0877ac */ /* 0x000e620008000800 */
[----:B------:R-:W-:-:S06]  /*01f0*/  USHF.L.U32 UR5, UR4, 0x5, URZ ;  /* 0x0000000504057899 */ /* 0x000fcc00080006ff */
[----:B------:R-:W-:Y:S01]  /*0200*/  IADD3 R7, PT, PT, R12, UR5, RZ ;  /* 0x000000050c077c10 */ /* 0x000fe2000fffe0ff */
[----:B-1----:R-:W-:-:S05]  /*0210*/  IMAD.U32 R0, RZ, RZ, UR8 ;  /* 0x00000008ff007e24 */ /* 0x002fca000f8e00ff */
[----:B------:R-:W-:-:S13]  /*0220*/  ISETP.GE.U32.AND P0, PT, R7, R0, PT ;  /* 0x000000000700720c */ /* 0x000fda0003f06070 */
[----:B------:R-:W1:Y:S02]  /*0230*/  @!P0 LDC.64 R2, c[0x0][0x380] ;  /* 0x0000e000ff028b82 */ /* 0x000e640000000a00 */
[----:B-1----:R-:W-:-:S05]  /*0240*/  @!P0 IMAD.WIDE.U32 R2, R7, 0x18, R2 ;  /* 0x0000001807028825 */ /* 0x002fca00078e0002 */
[----:B------:R-:W2:Y:S04]  /*0250*/  @!P0 LDG.E R6, desc[UR6][R2.64] ;  /* 0x0000000602068981 */ /* 0x000ea8000c1e1900 */
[----:B------:R-:W2:Y:S04]  /*0260*/  @!P0 LDG.E R7, desc[UR6][R2.64+0x4] ;  /* 0x0000040602078981 */ /* 0x000ea8000c1e1900 */
[----:B------:R-:W3:Y:S04]  /*0270*/  @!P0 LDG.E R8, desc[UR6][R2.64+0x8] ;  /* 0x0000080602088981 */ /* 0x000ee8000c1e1900 */
[----:B------:R-:W3:Y:S04]  /*0280*/  @!P0 LDG.E R9, desc[UR6][R2.64+0xc] ;  /* 0x00000c0602098981 */ /* 0x000ee8000c1e1900 */
[----:B------:R-:W4:Y:S04]  /*0290*/  @!P0 LDG.E R10, desc[UR6][R2.64+0x10] ;  /* 0x00001006020a8981 */ /* 0x000f28000c1e1900 */
[----:B------:R-:W4:Y:S01]  /*02a0*/  @!P0 LDG.E R11, desc[UR6][R2.64+0x14] ;  /* 0x00001406020b8981 */ /* 0x000f22000c1e1900 */
[----:B------:R-:W-:Y:S01]  /*02b0*/  MOV R24, UR5 ;  /* 0x0000000500187c02 */ /* 0x000fe20008000f00 */
[----:B------:R-:W-:Y:S01]  /*02c0*/  UIADD3 UR4, UPT, UPT, UR4, 0x1, URZ ;  /* 0x0000000104047890 */ /* 0x000fe2000fffe0ff */
[----:B------:R-:W-:Y:S01]  /*02d0*/  BSSY.RECONVERGENT B0, `(.L_x_4) ;  /* 0x000003d000007945 */ /* 0x000fe20003800200 */
[----:B------:R-:W1:Y:S01]  /*02e0*/  LDCU UR5, c[0x0][0x38c] ;  /* 0x00007180ff0577ac */ /* 0x000e620008000800 */
[----:B------:R-:W-:-:S03]  /*02f0*/  VIMNMX R23, PT, PT, R13, R24, !PT ;  /* 0x000000180d177248 */ /* 0x000fc60007fe0100 */
[----:B------:R-:W-:Y:S01]  /*0300*/  ISETP.NE.AND P3, PT, R20, UR4, PT ;  /* 0x0000000414007c0c */ /* 0x000fe2000bf65270 */
[----:B--2---:R2:W-:Y:S04]  /*0310*/  @!P0 STS.64 [R22], R6 ;  /* 0x0000000616008388 */ /* 0x0045e80000000a00 */
[----:B---3--:R2:W-:Y:S04]  /*0320*/  @!P0 STS.64 [R22+0x8], R8 ;  /* 0x0000080816008388 */ /* 0x0085e80000000a00 */
[----:B----4-:R2:W-:Y:S01]  /*0330*/  @!P0 STS.64 [R22+0x10], R10 ;  /* 0x0000100a16008388 */ /* 0x0105e20000000a00 */
[----:B------:R-:W-:Y:S01]  /*0340*/  BAR.SYNC.DEFER_BLOCKING 0x0 ;  /* 0x0000000000007b1d */ /* 0x000fe20000010000 */
[----:B------:R-:W-:-:S13]  /*0350*/  ISETP.GE.AND P0, PT, R23, R0, PT ;  /* 0x000000001700720c */ /* 0x000fda0003f06270 */
[----:B-12---:R-:W-:Y:S05]  /*0360*/  @P0 BRA `(.L_x_5) ;  /* 0x0000000000cc0947 */ /* 0x006fea0003800000 */
[----:B------:R-:W-:Y:S02]  /*0370*/  HFMA2 R11, -RZ, RZ, 0, 5.9604644775390625e-08 ;  /* 0x00000001ff0b7431 */ /* 0x000fe400000001ff */
[----:B------:R-:W-:-:S07]  /*0380*/  VIADD R6, R21, 0x8 ;  /* 0x0000000815067836 */ /* 0x000fce0000000000 */
.L_x_12:
[----:B------:R-:W1:Y:S01]  /*0390*/  LDS.64 R2, [R6+-0x8] ;  /* 0xfffff80006027984 */ /* 0x000e620000000a00 */
[----:B------:R-:W-:Y:S01]  /*03a0*/  BSSY.RECONVERGENT B1, `(.L_x_6) ;  /* 0x0000015000017945 */ /* 0x000fe20003800200 */
[----:B------:R-:W-:Y:S02]  /*03b0*/  IADD3 R8, PT, PT, R11, -0x1, RZ ;  /* 0xffffffff0b087810 */ /* 0x000fe40007ffe0ff */
[----:B------:R-:W2:Y:S01]  /*03c0*/  LDS R10, [R6] ;  /* 0x00000000060a7984 */ /* 0x000ea20000000800 */
[----:B-1---5:R-:W-:Y:S01]  /*03d0*/  FADD R7, -R16, R3 ;  /* 0x0000000310077221 */ /* 0x022fe20000000100 */
[----:B------:R-:W-:-:S03]  /*03e0*/  FADD R9, -R15, R2 ;  /* 0x000000020f097221 */ /* 0x000fc60000000100 */
[----:B------:R-:W-:Y:S01]  /*03f0*/  FMUL R0, R7, R7 ;  /* 0x0000000707007220 */ /* 0x000fe20000400000 */
[----:B--2---:R-:W-:-:S03]  /*0400*/  FADD R10, -R17, R10 ;  /* 0x0000000a110a7221 */ /* 0x004fc60000000100 */
[----:B------:R-:W-:-:S04]  /*0410*/  FFMA R3, R9, R9, R0 ;  /* 0x0000000909037223 */ /* 0x000fc80000000000 */
[----:B------:R-:W-:-:S04]  /*0420*/  FFMA R3, R10, R10, R3 ;  /* 0x0000000a0a037223 */ /* 0x000fc80000000003 */
[----:B------:R-:W-:-:S04]  /*0430*/  FADD R3, R3, 9.9999997171806853657e-10 ;  /* 0x3089705f03037421 */ /* 0x000fc80000000000 */
[----:B------:R-:W-:Y:S01]  /*0440*/  VIADD R0, R3, 0xf3000000 ;  /* 0xf300000003007836 */ /* 0x000fe20000000000 */
[----:B------:R1:W2:Y:S04]  /*0450*/  MUFU.RSQ R2, R3 ;  /* 0x0000000300027308 */ /* 0x0002a80000001400 */
[----:B------:R-:W-:-:S13]  /*0460*/  ISETP.GT.U32.AND P0, PT, R0, 0x727fffff, PT ;  /* 0x727fffff0000780c */ /* 0x000fda0003f04070 */
[----:B-12---:R-:W-:Y:S05]  /*0470*/  @!P0 BRA `(.L_x_7) ;  /* 0x00000000000c8947 */ /* 0x006fea0003800000 */
[----:B------:R-:W-:-:S07]  /*0480*/  MOV R2, 0x4a0 ;  /* 0x000004a000027802 */ /* 0x000fce0000000f00 */
[----:B0-----:R-:W-:Y:S05]  /*0490*/  CALL.REL.NOINC `($__internal_1_$__cuda_sm20_sqrt_rn_f32_slowpath) ;  /* 0x0000000400987944 */ /* 0x001fea0003c00000 */
[----:B------:R-:W-:Y:S05]  /*04a0*/  BRA `(.L_x_8) ;  /* 0x0000000000107947 */ /* 0x000fea0003800000 */
.L_x_7:
[----:B------:R-:W-:Y:S01]  /*04b0*/  FMUL.FTZ R0, R3, R2 ;  /* 0x0000000203007220 */ /* 0x000fe20000410000 */
[----:B------:R-:W-:-:S03]  /*04c0*/  FMUL.FTZ R2, R2, 0.5 ;  /* 0x3f00000002027820 */ /* 0x000fc60000410000 */
[----:B------:R-:W-:-:S04]  /*04d0*/  FFMA R3, -R0, R0, R3 ;  /* 0x0000000000037223 */ /* 0x000fc80000000103 */
[----:B------:R-:W-:-:S07]  /*04e0*/  FFMA R0, R3, R2, R0 ;  /* 0x0000000203007223 */ /* 0x000fce0000000000 */
.L_x_8:
[----:B------:R-:W-:Y:S05]  /*04f0*/  BSYNC.RECONVERGENT B1 ;  /* 0x0000000000017941 */ /* 0x000fea0003800200 */
.L_x_6:
[----:B------:R-:W-:Y:S01]  /*0500*/  VIADD R2, R0, 0x1800000 ;  /* 0x0180000000027836 */ /* 0x000fe20000000000 */
[----:B------:R-:W-:Y:S04]  /*0510*/  BSSY.RECONVERGENT B1, `(.L_x_9) ;  /* 0x000000c000017945 */ /* 0x000fe80003800200 */
[----:B------:R-:W-:-:S04]  /*0520*/  LOP3.LUT R2, R2, 0x7f800000, RZ, 0xc0, !PT ;  /* 0x7f80000002027812 */ /* 0x000fc800078ec0ff */
[----:B------:R-:W-:-:S13]  /*0530*/  ISETP.GT.U32.AND P0, PT, R2, 0x1ffffff, PT ;  /* 0x01ffffff0200780c */ /* 0x000fda0003f04070 */
[----:B------:R-:W-:Y:S05]  /*0540*/  @P0 BRA `(.L_x_10) ;  /* 0x0000000000100947 */ /* 0x000fea0003800000 */
[----:B------:R-:W-:-:S07]  /*0550*/  MOV R23, 0x570 ;  /* 0x0000057000177802 */ /* 0x000fce0000000f00 */
[----:B0-----:R-:W-:Y:S05]  /*0560*/  CALL.REL.NOINC `($__internal_0_$__cuda_sm20_rcp_rn_f32_slowpath) ;  /* 0x00000000008c7944 */ /* 0x001fea0003c00000 */
[----:B------:R-:W-:Y:S01]  /*0570*/  MOV R2, R0 ;  /* 0x0000000000027202 */ /* 0x000fe20000000f00 */
[----:B------:R-:W-:Y:S06]  /*0580*/  BRA `(.L_x_11) ;  /* 0x0000000000107947 */ /* 0x000fec0003800000 */
.L_x_10:
[----:B------:R-:W1:Y:S02]  /*0590*/  MUFU.RCP R3, R0 ;  /* 0x0000000000037308 */ /* 0x000e640000001000 */
[----:B-1----:R-:W-:-:S04]  /*05a0*/  FFMA R2, R3, R0, -1 ;  /* 0xbf80000003027423 */ /* 0x002fc80000000000 */
[----:B------:R-:W-:-:S04]  /*05b0*/  FADD.FTZ R2, -R2, -RZ ;  /* 0x800000ff02027221 */ /* 0x000fc80000010100 */
[----:B------:R-:W-:-:S07]  /*05c0*/  FFMA R2, R3, R2, R3 ;  /* 0x0000000203027223 */ /* 0x000fce0000000003 */
.L_x_11:
[----:B------:R-:W-:Y:S05]  /*05d0*/  BSYNC.RECONVERGENT B1 ;  /* 0x0000000000017941 */ /* 0x000fea0003800200 */
.L_x_9:
[----:B------:R-:W-:Y:S01]  /*05e0*/  VIADD R24, R24, 0x1 ;  /* 0x0000000118187836 */ /* 0x000fe20000000000 */
[----:B------:R-:W-:Y:S01]  /*05f0*/  MOV R0, UR5 ;  /* 0x0000000500007c02 */ /* 0x000fe20008000f00 */
[----:B------:R-:W-:Y:S01]  /*0600*/  FMUL R3, R2, R2 ;  /* 0x0000000202037220 */ /* 0x000fe20000400000 */
[----:B------:R-:W-:Y:S01]  /*0610*/  ISETP.LT.U32.AND P1, PT, R8, 0x1f, PT ;  /* 0x0000001f0800780c */ /* 0x000fe20003f21070 */
[----:B------:R-:W-:Y:S01]  /*0620*/  VIADD R11, R11, 0x1 ;  /* 0x000000010b0b7836 */ /* 0x000fe20000000000 */
[----:B------:R-:W-:Y:S01]  /*0630*/  ISETP.GE.AND P0, PT, R24, R0, PT ;  /* 0x000000001800720c */ /* 0x000fe20003f06270 */
[----:B------:R-:W-:Y:S01]  /*0640*/  FMUL R3, R3, R2 ;  /* 0x0000000203037220 */ /* 0x000fe20000400000 */
[----:B------:R-:W-:-:S03]  /*0650*/  IADD3 R6, PT, PT, R6, 0x18, RZ ;  /* 0x0000001806067810 */ /* 0x000fc60007ffe0ff */
[-C--:B------:R-:W-:Y:S01]  /*0660*/  FFMA R14, R9, R3.reuse, R14 ;  /* 0x00000003090e7223 */ /* 0x080fe2000000000e */
[-C--:B------:R-:W-:Y:S01]  /*0670*/  FFMA R18, R7, R3.reuse, R18 ;  /* 0x0000000307127223 */ /* 0x080fe20000000012 */
[----:B------:R-:W-:-:S06]  /*0680*/  FFMA R19, R10, R3, R19 ;  /* 0x000000030a137223 */ /* 0x000fcc0000000013 */
[----:B------:R-:W-:Y:S05]  /*0690*/  @!P0 BRA P1, `(.L_x_12) ;  /* 0xfffffffc003c8947 */ /* 0x000fea000083ffff */
.L_x_5:
[----:B------:R-:W-:Y:S05]  /*06a0*/  BSYNC.RECONVERGENT B0 ;  /* 0x0000000000007941 */ /* 0x000fea0003800200 */
.L_x_4:
[----:B------:R-:W-:Y:S06]  /*06b0*/  BAR.SYNC.DEFER_BLOCKING 0x0 ;  /* 0x0000000000007b1d */ /* 0x000fec0000010000 */
[----:B------:R-:W-:Y:S05]  /*06c0*/  @P3 BRA `(.L_x_13) ;  /* 0xfffffff800c43947 */ /* 0x000fea000383ffff */
.L_x_3:
[----:B------:R-:W-:-:S13]  /*06d0*/  ISETP.GE.AND P0, PT, R13, R0, PT ;  /* 0x000000000d00720c */ /* 0x000fda0003f06270 */
[----:B------:R-:W-:Y:S05]  /*06e0*/  @P0 EXIT ;  /* 0x000000000000094d */ /* 0x000fea0003800000 */
[----:B------:R-:W2:Y:S01]  /*06f0*/  LDG.E R3, desc[UR6][R4.64+0xc] ;  /* 0x00000c0604037981 */ /* 0x000ea2000c1e1900 */
[----:B------:R-:W2:Y:S03]  /*0700*/  LDCU UR4, c[0x0][0x388] ;  /* 0x00007100ff0477ac */ /* 0x000ea60008000800 */
[----:B------:R-:W3:Y:S04]  /*0710*/  LDG.E R7, desc[UR6][R4.64+0x10] ;  /* 0x0000100604077981 */ /* 0x000ee8000c1e1900 */
[----:B------:R-:W4:Y:S01]  /*0720*/  LDG.E R0, desc[UR6][R4.64+0x14] ;  /* 0x0000140604007981 */ /* 0x000f22000c1e1900 */
[----:B--2---:R-:W-:Y:S01]  /*0730*/  FFMA R3, R14, UR4, R3 ;  /* 0x000000040e037c23 */ /* 0x004fe20008000003 */
[----:B---3--:R-:W-:-:S04]  /*0740*/  FFMA R7, R18, UR4, R7 ;  /* 0x0000000412077c23 */ /* 0x008fc80008000007 */
[----:B------:R-:W-:Y:S01]  /*0750*/  STG.E desc[UR6][R4.64+0xc], R3 ;  /* 0x00000c0304007986 */ /* 0x000fe2000c101906 */
[----:B----4-:R-:W-:-:S03]  /*0760*/  FFMA R19, R19, UR4, R0 ;  /* 0x0000000413137c23 */ /* 0x010fc60008000000 */
[----:B------:R-:W-:Y:S04]  /*0770*/  STG.E desc[UR6][R4.64+0x10], R7 ;  /* 0x0000100704007986 */ /* 0x000fe8000c101906 */
[----:B------:R-:W-:Y:S01]  /*0780*/  STG.E desc[UR6][R4.64+0x14], R19 ;  /* 0x0000141304007986 */ /* 0x000fe2000c101906 */
[----:B------:R-:W-:Y:S05]  /*0790*/  EXIT ;  /* 0x000000000000794d */ /* 0x000fea0003800000 */
        .weak           $__internal_0_$__cuda_sm20_rcp_rn_f32_slowpath
        .type           $__internal_0_$__cuda_sm20_rcp_rn_f32_slowpath,@function
        .size           $__internal_0_$__cuda_sm20_rcp_rn_f32_slowpath,($__internal_1_$__cuda_sm20_sqrt_rn_f32_slowpath - $__internal_0_$__cuda_sm20_rcp_rn_f32_slowpath)
$__internal_0_$__cuda_sm20_rcp_rn_f32_slowpath:
[----:B------:R-:W-:Y:S01]  /*07a0*/  IMAD.SHL.U32 R2, R0, 0x2, RZ ;  /* 0x0000000200027824 */ /* 0x000fe200078e00ff */
[----:B------:R-:W-:Y:S04]  /*07b0*/  BSSY.RECONVERGENT B2, `(.L_x_14) ;  /* 0x0000030000027945 */ /* 0x000fe80003800200 */
[----:B------:R-:W-:-:S04]  /*07c0*/  SHF.R.U32.HI R2, RZ, 0x18, R2 ;  /* 0x00000018ff027819 */ /* 0x000fc80000011602 */
[----:B------:R-:W-:-:S13]  /*07d0*/  ISETP.NE.U32.AND P0, PT, R2, RZ, PT ;  /* 0x000000ff0200720c */ /* 0x000fda0003f05070 */
[----:B------:R-:W-:Y:S05]  /*07e0*/  @P0 BRA `(.L_x_15) ;  /* 0x0000000000280947 */ /* 0x000fea0003800000 */
[----:B------:R-:W-:-:S04]  /*07f0*/  SHF.L.U32 R2, R0, 0x1, RZ ;  /* 0x0000000100027819 */ /* 0x000fc800000006ff */
[----:B------:R-:W-:-:S13]  /*0800*/  ISETP.NE.AND P0, PT, R2, RZ, PT ;  /* 0x000000ff0200720c */ /* 0x000fda0003f05270 */
[----:B------:R-:W-:Y:S01]  /*0810*/  @P0 FFMA R25, R0, 1.84467440737095516160e+19, RZ ;  /* 0x5f80000000190823 */ /* 0x000fe200000000ff */
[----:B------:R-:W-:Y:S08]  /*0820*/  @!P0 MUFU.RCP R3, R0 ;  /* 0x0000000000038308 */ /* 0x000ff00000001000 */
[----:B------:R-:W0:Y:S02]  /*0830*/  @P0 MUFU.RCP R2, R25 ;  /* 0x0000001900020308 */ /* 0x000e240000001000 */
[----:B0-----:R-:W-:-:S04]  /*0840*/  @P0 FFMA R26, R25, R2, -1 ;  /* 0xbf800000191a0423 */ /* 0x001fc80000000002 */
[----:B------:R-:W-:-:S04]  /*0850*/  @P0 FADD.FTZ R27, -R26, -RZ ;  /* 0x800000ff1a1b0221 */ /* 0x000fc80000010100 */
[----:B------:R-:W-:-:S04]  /*0860*/  @P0 FFMA R2, R2, R27, R2 ;  /* 0x0000001b02020223 */ /* 0x000fc80000000002 */
[----:B------:R-:W-:Y:S01]  /*0870*/  @P0 FFMA R3, R2, 1.84467440737095516160e+19, RZ ;  /* 0x5f80000002030823 */ /* 0x000fe200000000ff */
[----:B------:R-:W-:Y:S06]  /*0880*/  BRA `(.L_x_16) ;  /* 0x0000000000887947 */ /* 0x000fec0003800000 */
.L_x_15:
[----:B------:R-:W-:-:S05]  /*0890*/  VIADD R3, R2, 0xffffff03 ;  /* 0xffffff0302037836 */ /* 0x000fca0000000000 */
[----:B------:R-:W-:-:S13]  /*08a0*/  ISETP.GT.U32.AND P0, PT, R3, 0x1, PT ;  /* 0x000000010300780c */ /* 0x000fda0003f04070 */
[----:B------:R-:W-:Y:S05]  /*08b0*/  @P0 BRA `(.L_x_17) ;  /* 0x0000000000780947 */ /* 0x000fea0003800000 */
[----:B------:R-:W-:-:S04]  /*08c0*/  LOP3.LUT R25, R0, 0x7fffff, RZ, 0xc0, !PT ;  /* 0x007fffff00197812 */ /* 0x000fc800078ec0ff */
[----:B------:R-:W-:-:S04]  /*08d0*/  LOP3.LUT R25, R25, 0x3f800000, RZ, 0xfc, !PT ;  /* 0x3f80000019197812 */ /* 0x000fc800078efcff */
[----:B------:R-:W0:Y:S02]  /*08e0*/  MUFU.RCP R26, R25 ;  /* 0x00000019001a7308 */ /* 0x000e240000001000 */
[----:B0-----:R-:W-:-:S04]  /*08f0*/  FFMA R27, R25, R26, -1 ;  /* 0xbf800000191b7423 */ /* 0x001fc8000000001a */
[----:B------:R-:W-:-:S04]  /*0900*/  FADD.FTZ R27, -R27, -RZ ;  /* 0x800000ff1b1b7221 */ /* 0x000fc80000010100 */
[CCC-:B------:R-:W-:Y:S01]  /*0910*/  FFMA.RM R28, R26.reuse, R27.reuse, R26.reuse ;  /* 0x0000001b1a1c7223 */ /* 0x1c0fe2000000401a */
[----:B------:R-:W-:-:S04]  /*0920*/  FFMA.RP R27, R26, R27, R26 ;  /* 0x0000001b1a1b7223 */ /* 0x000fc8000000801a */
[C---:B------:R-:W-:Y:S02]  /*0930*/  LOP3.LUT R26, R28.reuse, 0x7fffff, RZ, 0xc0, !PT ;  /* 0x007fffff1c1a7812 */ /* 0x040fe400078ec0ff */
[----:B------:R-:W-:Y:S01]  /*0940*/  FSETP.NEU.FTZ.AND P0, PT, R28, R27, PT ;  /* 0x0000001b1c00720b */ /* 0x000fe20003f1d000 */
[----:B------:R-:W-:Y:S01]  /*0950*/  HFMA2 R27, -RZ, RZ, 0, 1.78813934326171875e-07 ;  /* 0x00000003ff1b7431 */ /* 0x000fe200000001ff */
[----:B------:R-:W-:Y:S02]  /*0960*/  LOP3.LUT R26, R26, 0x800000, RZ, 0xfc, !PT ;  /* 0x008000001a1a7812 */ /* 0x000fe400078efcff */
[----:B------:R-:W-:-:S05]  /*0970*/  SEL R25, RZ, 0xffffffff, !P0 ;  /* 0xffffffffff197807 */ /* 0x000fca0004000000 */
[----:B------:R-:W-:Y:S01]  /*0980*/  IMAD.MOV R25, RZ, RZ, -R25 ;  /* 0x000000ffff197224 */ /* 0x000fe200078e0a19 */
[----:B------:R-:W-:-:S04]  /*0990*/  SHF.L.U32 R27, R27, R3, RZ ;  /* 0x000000031b1b7219 */ /* 0x000fc800000006ff */
[----:B------:R-:W-:Y:S02]  /*09a0*/  LOP3.LUT P1, RZ, R25, R3, R26, 0xf8, !PT ;  /* 0x0000000319ff7212 */ /* 0x000fe4000782f81a */
[----:B------:R-:W-:-:S04]  /*09b0*/  LOP3.LUT R28, R27, R26, RZ, 0xc0, !PT ;  /* 0x0000001a1b1c7212 */ /* 0x000fc800078ec0ff */
[----:B------:R-:W-:-:S04]  /*09c0*/  SHF.R.U32.HI R28, RZ, R3, R28 ;  /* 0x00000003ff1c7219 */ /* 0x000fc8000001161c */
[C---:B------:R-:W-:Y:S02]  /*09d0*/  LOP3.LUT P0, RZ, R28.reuse, 0x1, RZ, 0xc0, !PT ;  /* 0x000000011cff7812 */ /* 0x040fe4000780c0ff */
[----:B------:R-:W-:-:S04]  /*09e0*/  LOP3.LUT P2, RZ, R28, 0x2, RZ, 0xc0, !PT ;  /* 0x000000021cff7812 */ /* 0x000fc8000784c0ff */
[----:B------:R-:W-:Y:S02]  /*09f0*/  PLOP3.LUT P0, PT, P0, P1, P2, 0xe0, 0x0 ;  /* 0x000000000000781c */ /* 0x000fe40000703c20 */
[----:B------:R-:W-:Y:S02]  /*0a00*/  LOP3.LUT P1, RZ, R0, 0x7fffff, RZ, 0xc0, !PT ;  /* 0x007fffff00ff7812 */ /* 0x000fe4000782c0ff */
[----:B------:R-:W-:-:S04]  /*0a10*/  SEL R3, RZ, 0x1, !P0 ;  /* 0x00000001ff037807 */ /* 0x000fc80004000000 */
[----:B------:R-:W-:-:S04]  /*0a20*/  IADD3 R3, PT, PT, -R3, RZ, RZ ;  /* 0x000000ff03037210 */ /* 0x000fc80007ffe1ff */
[----:B------:R-:W-:Y:S01]  /*0a30*/  ISETP.GE.AND P0, PT, R3, RZ, PT ;  /* 0x000000ff0300720c */ /* 0x000fe20003f06270 */
[----:B------:R-:W-:-:S05]  /*0a40*/  VIADD R3, R2, 0xffffff04 ;  /* 0xffffff0402037836 */ /* 0x000fca0000000000 */
[----:B------:R-:W-:-:S07]  /*0a50*/  SHF.R.U32.HI R3, RZ, R3, R26 ;  /* 0x00000003ff037219 */ /* 0x000fce000001161a */
[----:B------:R-:W-:-:S05]  /*0a60*/  @!P0 IADD3 R3, PT, PT, R3, 0x1, RZ ;  /* 0x0000000103038810 */ /* 0x000fca0007ffe0ff */
[----:B------:R-:W-:-:S05]  /*0a70*/  @!P1 IMAD.SHL.U32 R3, R3, 0x2, RZ ;  /* 0x0000000203039824 */ /* 0x000fca00078e00ff */
[----:B------:R-:W-:Y:S01]  /*0a80*/  LOP3.LUT R3, R3, 0x80000000, R0, 0xf8, !PT ;  /* 0x8000000003037812 */ /* 0x000fe200078ef800 */
[----:B------:R-:W-:Y:S06]  /*0a90*/  BRA `(.L_x_16) ;  /* 0x0000000000047947 */ /* 0x000fec0003800000 */
.L_x_17:
[----:B------:R0:W1:Y:S02]  /*0aa0*/  MUFU.RCP R3, R0 ;  /* 0x0000000000037308 */ /* 0x0000640000001000 */
.L_x_16:
[----:B------:R-:W-:Y:S05]  /*0ab0*/  BSYNC.RECONVERGENT B2 ;  /* 0x0000000000027941 */ /* 0x000fea0003800200 */
.L_x_14:
[----:B01----:R-:W-:Y:S01]  /*0ac0*/  MOV R0, R3 ;  /* 0x0000000300007202 */ /* 0x003fe20000000f00 */
[----:B------:R-:W-:Y:S02]  /*0ad0*/  HFMA2 R3, -RZ, RZ, 0, 0 ;  /* 0x00000000ff037431 */ /* 0x000fe400000001ff */
[----:B------:R-:W-:-:S04]  /*0ae0*/  IMAD.MOV.U32 R2, RZ, RZ, R23 ;  /* 0x000000ffff027224 */ /* 0x000fc800078e0017 */
[----:B------:R-:W-:Y:S05]  /*0af0*/  RET.REL.NODEC R2 `(_Z16bodyForceKernel2P6Body_tfi) ;  /* 0xfffffff402407950 */ /* 0x000fea0003c3ffff */
        .weak           $__internal_1_$__cuda_sm20_sqrt_rn_f32_slowpath
        .type           $__internal_1_$__cuda_sm20_sqrt_rn_f32_slowpath,@function
        .size           $__internal_1_$__cuda_sm20_sqrt_rn_f32_slowpath,(.L_x_73 - $__internal_1_$__cuda_sm20_sqrt_rn_f32_slowpath)
$__internal_1_$__cuda_sm20_sqrt_rn_f32_slowpath:
[----:B------:R-:W-:-:S13]  /*0b00*/  LOP3.LUT P0, RZ, R3, 0x7fffffff, RZ, 0xc0, !PT ;  /* 0x7fffffff03ff7812 */ /* 0x000fda000780c0ff */
[----:B------:R-:W-:Y:S05]  /*0b10*/  @!P0 BRA `(.L_x_18) ;  /* 0x0000000000448947 */ /* 0x000fea0003800000 */
[----:B------:R-:W-:Y:S01]  /*0b20*/  FSETP.GEU.FTZ.AND P0, PT, R3, RZ, PT ;  /* 0x000000ff0300720b */ /* 0x000fe20003f1e000 */
[----:B------:R-:W-:-:S12]  /*0b30*/  IMAD.MOV.U32 R0, RZ, RZ, R3 ;  /* 0x000000ffff007224 */ /* 0x000fd800078e0003 */
[----:B------:R-:W-:Y:S01]  /*0b40*/  @!P0 MOV R3, 0x7fffffff ;  /* 0x7fffffff00038802 */ /* 0x000fe20000000f00 */
[----:B------:R-:W-:Y:S06]  /*0b50*/  @!P0 BRA `(.L_x_18) ;  /* 0x0000000000348947 */ /* 0x000fec0003800000 */
[----:B------:R-:W-:-:S13]  /*0b60*/  FSETP.GTU.FTZ.AND P0, PT, |R0|, +INF , PT ;  /* 0x7f8000000000780b */ /* 0x000fda0003f1c200 */
[----:B------:R-:W-:Y:S01]  /*0b70*/  @P0 FADD.FTZ R3, R0, 1 ;  /* 0x3f80000000030421 */ /* 0x000fe20000010000 */
[----:B------:R-:W-:Y:S06]  /*0b80*/  @P0 BRA `(.L_x_18) ;  /* 0x0000000000280947 */ /* 0x000fec0003800000 */
[----:B------:R-:W-:-:S13]  /*0b90*/  FSETP.NEU.FTZ.AND P0, PT, |R0|, +INF , PT ;  /* 0x7f8000000000780b */ /* 0x000fda0003f1d200 */
[----:B------:R-:W-:-:S04]  /*0ba0*/  @P0 FFMA R23, R0, 1.84467440737095516160e+19, RZ ;  /* 0x5f80000000170823 */ /* 0x000fc800000000ff */
[----:B------:R-:W0:Y:S02]  /*0bb0*/  @P0 MUFU.RSQ R26, R23 ;  /* 0x00000017001a0308 */ /* 0x000e240000001400 */
[----:B0-----:R-:W-:Y:S01]  /*0bc0*/  @P0 FMUL.FTZ R28, R23, R26 ;  /* 0x0000001a171c0220 */ /* 0x001fe20000410000 */
[----:B------:R-:W-:-:S03]  /*0bd0*/  @P0 FMUL.FTZ R26, R26, 0.5 ;  /* 0x3f0000001a1a0820 */ /* 0x000fc60000410000 */
[----:B------:R-:W-:-:S04]  /*0be0*/  @P0 FADD.FTZ R3, -R28, -RZ ;  /* 0x800000ff1c030221 */ /* 0x000fc80000010100 */
[----:B------:R-:W-:Y:S01]  /*0bf0*/  @P0 FFMA R25, R28, R3, R23 ;  /* 0x000000031c190223 */ /* 0x000fe20000000017 */
[----:B------:R-:W-:-:S03]  /*0c00*/  @!P0 IMAD.MOV.U32 R3, RZ, RZ, R0 ;  /* 0x000000ffff038224 */ /* 0x000fc600078e0000 */
[----:B------:R-:W-:-:S04]  /*0c10*/  @P0 FFMA R25, R25, R26, R28 ;  /* 0x0000001a19190223 */ /* 0x000fc8000000001c */
[----:B------:R-:W-:-:S07]  /*0c20*/  @P0 FMUL.FTZ R3, R25, 2.3283064365386962891e-10 ;  /* 0x2f80000019030820 */ /* 0x000fce0000410000 */
.L_x_18:
[----:B------:R-:W-:Y:S01]  /*0c30*/  MOV R0, R3 ;  /* 0x0000000300007202 */ /* 0x000fe20000000f00 */
[----:B------:R-:W-:-:S04]  /*0c40*/  IMAD.MOV.U32 R3, RZ, RZ, 0x0 ;  /* 0x00000000ff037424 */ /* 0x000fc800078e00ff */
[----:B------:R-:W-:Y:S05]  /*0c50*/  RET.REL.NODEC R2 `(_Z16bodyForceKernel2P6Body_tfi) ;  /* 0xfffffff002e87950 */ /* 0x000fea0003c3ffff */
.L_x_19:
        /* <DEDUP_REMOVED lines=10> */
.L_x_73:


//--------------------- .text._Z16bodyForceKernel1P6Body_tfi --------------------------
	.section	.text._Z16bodyForceKernel1P6Body_tfi,"ax",@progbits
	.align	128
        .global         _Z16bodyForceKernel1P6Body_tfi
        .type           _Z16bodyForceKernel1P6Body_tfi,@function
        .size           _Z16bodyForceKernel1P6Body_tfi,(.L_x_75 - _Z16bodyForceKernel1P6Body_tfi)
        .other          _Z16bodyForceKernel1P6Body_tfi,@"STO_CUDA_ENTRY STV_DEFAULT"
_Z16bodyForceKernel1P6Body_tfi:
.text._Z16bodyForceKernel1P6Body_tfi:
        /* <DEDUP_REMOVED lines=9> */
[----:B------:R-:W-:Y:S01]  /*0090*/  UISETP.GE.AND UP0, UPT, UR9, 0x1, UPT ;  /* 0x000000010900788c */ /* 0x000fe2000bf06270 */
[----:B------:R-:W-:Y:S01]  /*00a0*/  HFMA2 R23, -RZ, RZ, 0, 0 ;  /* 0x00000000ff177431 */ /* 0x000fe200000001ff */
[----:B------:R-:W1:Y:S01]  /*00b0*/  LDCU.64 UR10, c[0x0][0x358] ;  /* 0x00006b00ff0a77ac */ /* 0x000e620008000a00 */
[----:B0-----:R-:W-:Y:S01]  /*00c0*/  IMAD.WIDE R16, R3, 0x18, R16 ;  /* 0x0000001803107825 */ /* 0x001fe200078e0210 */
[----:B------:R-:W-:-:S05]  /*00d0*/  CS2R R2, SRZ ;  /* 0x0000000000027805 */ /* 0x000fca000001ff00 */
[----:B-1----:R-:W-:Y:S05]  /*00e0*/  BRA.U !UP0, `(.L_x_20) ;  /* 0x0000001508387547 */ /* 0x002fea000b800000 */
[----:B------:R0:W5:Y:S04]  /*00f0*/  LDG.E R10, desc[UR10][R16.64] ;  /* 0x0000000a100a7981 */ /* 0x000168000c1e1900 */
[----:B------:R0:W5:Y:S04]  /*0100*/  LDG.E R9, desc[UR10][R16.64+0x4] ;  /* 0x0000040a10097981 */ /* 0x000168000c1e1900 */
[----:B------:R0:W5:Y:S01]  /*0110*/  LDG.E R8, desc[UR10][R16.64+0x8] ;  /* 0x0000080a10087981 */ /* 0x000162000c1e1900 */
[----:B------:R-:W-:Y:S01]  /*0120*/  UISETP.GE.U32.AND UP0, UPT, UR9, 0x4, UPT ;  /* 0x000000040900788c */ /* 0x000fe2000bf06070 */
[----:B------:R-:W-:-:S02]  /*0130*/  CS2R R2, SRZ ;  /* 0x0000000000027805 */ /* 0x000fc4000001ff00 */
[----:B------:R-:W-:Y:S01]  /*0140*/  MOV R7, RZ ;  /* 0x000000ff00077202 */ /* 0x000fe20000000f00 */
[----:B------:R-:W-:Y:S01]  /*0150*/  ULOP3.LUT UR6, UR9, 0x3, URZ, 0xc0, !UPT ;  /* 0x0000000309067892 */ /* 0x000fe2000f8ec0ff */
[----:B------:R-:W-:-:S04]  /*0160*/  MOV R23, RZ ;  /* 0x000000ff00177202 */ /* 0x000fc80000000f00 */
[----:B0-----:R-:W-:Y:S07]  /*0170*/  BRA.U !UP0, `(.L_x_21) ;  /* 0x0000000908e47547 */ /* 0x001fee000b800000 */
[----:B------:R-:W0:Y:S01]  /*0180*/  LDCU.64 UR4, c[0x0][0x380] ;  /* 0x00007000ff0477ac */ /* 0x000e220008000a00 */
[----:B------:R-:W-:Y:S01]  /*0190*/  MOV R2, RZ ;  /* 0x000000ff00027202 */ /* 0x000fe20000000f00 */
[----:B------:R-:W-:-:S04]  /*01a0*/  ULOP3.LUT UR7, UR9, 0x7ffffffc, URZ, 0xc0, !UPT ;  /* 0x7ffffffc09077892 */ /* 0x000fc8000f8ec0ff */
[----:B------:R-:W-:Y:S02]  /*01b0*/  UIADD3 UR8, UPT, UPT, -UR7, URZ, URZ ;  /* 0x000000ff07087290 */ /* 0x000fe4000fffe1ff */
[----:B------:R-:W-:Y:S01]  /*01c0*/  MOV R7, UR7 ;  /* 0x0000000700077c02 */ /* 0x000fe20008000f00 */
[----:B0-----:R-:W-:-:S04]  /*01d0*/  UIADD3 UR4, UP0, UPT, UR4, 0x30, URZ ;  /* 0x0000003004047890 */ /* 0x001fc8000ff1e0ff */
[----:B------:R-:W-:Y:S02]  /*01e0*/  UIADD3.X UR5, UPT, UPT, URZ, UR5, URZ, UP0, !UPT ;  /* 0x00000005ff057290 */ /* 0x000fe400087fe4ff */
[----:B------:R-:W-:-:S04]  /*01f0*/  MOV R14, UR4 ;  /* 0x00000004000e7c02 */ /* 0x000fc80008000f00 */
[----:B------:R-:W-:-:S07]  /*0200*/  MOV R15, UR5 ;  /* 0x00000005000f7c02 */ /* 0x000fce0008000f00 */
.L_x_46:
[----:B------:R-:W2:Y:S04]  /*0210*/  LDG.E R4, desc[UR10][R14.64+-0x2c] ;  /* 0xffffd40a0e047981 */ /* 0x000ea8000c1e1900 */
[----:B------:R-:W3:Y:S04]  /*0220*/  LDG.E R5, desc[UR10][R14.64+-0x30] ;  /* 0xffffd00a0e057981 */ /* 0x000ee8000c1e1900 */
[----:B------:R-:W4:Y:S01]  /*0230*/  LDG.E R11, desc[UR10][R14.64+-0x28] ;  /* 0xffffd80a0e0b7981 */ /* 0x000f22000c1e1900 */
[----:B------:R-:W-:Y:S01]  /*0240*/  BSSY.RECONVERGENT B0, `(.L_x_22) ;  /* 0x0000014000007945 */ /* 0x000fe20003800200 */
[----:B--2--5:R-:W-:Y:S01]  /*0250*/  FADD R4, -R9, R4 ;  /* 0x0000000409047221 */ /* 0x024fe20000000100 */
[----:B---3--:R-:W-:-:S03]  /*0260*/  FADD R28, -R10, R5 ;  /* 0x000000050a1c7221 */ /* 0x008fc60000000100 */
[----:B------:R-:W-:Y:S01]  /*0270*/  FMUL R13, R4, R4 ;  /* 0x00000004040d7220 */ /* 0x000fe20000400000 */
[----:B----4-:R-:W-:-:S03]  /*0280*/  FADD R5, -R8, R11 ;  /* 0x0000000b08057221 */ /* 0x010fc60000000100 */
[----:B------:R-:W-:-:S04]  /*0290*/  FFMA R0, R28, R28, R13 ;  /* 0x0000001c1c007223 */ /* 0x000fc8000000000d */
[----:B------:R-:W-:-:S04]  /*02a0*/  FFMA R0, R5, R5, R0 ;  /* 0x0000000505007223 */ /* 0x000fc80000000000 */
[----:B------:R-:W-:-:S04]  /*02b0*/  FADD R11, R0, 9.9999997171806853657e-10 ;  /* 0x3089705f000b7421 */ /* 0x000fc80000000000 */
[----:B------:R0:W1:Y:S01]  /*02c0*/  MUFU.RSQ R6, R11 ;  /* 0x0000000b00067308 */ /* 0x0000620000001400 */
[----:B------:R-:W-:-:S04]  /*02d0*/  IADD3 R0, PT, PT, R11, -0xd000000, RZ ;  /* 0xf30000000b007810 */ /* 0x000fc80007ffe0ff */
[----:B------:R-:W-:-:S13]  /*02e0*/  ISETP.GT.U32.AND P0, PT, R0, 0x727fffff, PT ;  /* 0x727fffff0000780c */ /* 0x000fda0003f04070 */
[----:B01----:R-:W-:Y:S05]  /*02f0*/  @!P0 BRA `(.L_x_23) ;  /* 0x0000000000108947 */ /* 0x003fea0003800000 */
[----:B------:R-:W-:-:S07]  /*0300*/  MOV R0, 0x320 ;  /* 0x0000032000007802 */ /* 0x000fce0000000f00 */
[----:B------:R-:W-:Y:S05]  /*0310*/  CALL.REL.NOINC `($__internal_3_$__cuda_sm20_sqrt_rn_f32_slowpath) ;  /* 0x0000001400ac7944 */ /* 0x000fea0003c00000 */
[----:B------:R-:W-:Y:S01]  /*0320*/  MOV R0, R20 ;  /* 0x0000001400007202 */ /* 0x000fe20000000f00 */
[----:B------:R-:W-:Y:S06]  /*0330*/  BRA `(.L_x_24) ;  /* 0x0000000000107947 */ /* 0x000fec0003800000 */
.L_x_23:
[----:B------:R-:W-:Y:S01]  /*0340*/  FMUL.FTZ R0, R11, R6 ;  /* 0x000000060b007220 */ /* 0x000fe20000410000 */
[----:B------:R-:W-:-:S03]  /*0350*/  FMUL.FTZ R6, R6, 0.5 ;  /* 0x3f00000006067820 */ /* 0x000fc60000410000 */
[----:B------:R-:W-:-:S04]  /*0360*/  FFMA R11, -R0, R0, R11 ;  /* 0x00000000000b7223 */ /* 0x000fc8000000010b */
[----:B------:R-:W-:-:S07]  /*0370*/  FFMA R0, R11, R6, R0 ;  /* 0x000000060b007223 */ /* 0x000fce0000000000 */
.L_x_24:
[----:B------:R-:W-:Y:S05]  /*0380*/  BSYNC.RECONVERGENT B0 ;  /* 0x0000000000007941 */ /* 0x000fea0003800200 */
.L_x_22:
[----:B------:R-:W-:Y:S01]  /*0390*/  IADD3 R6, PT, PT, R0, 0x1800000, RZ ;  /* 0x0180000000067810 */ /* 0x000fe20007ffe0ff */
[----:B------:R-:W-:Y:S03]  /*03a0*/  BSSY.RECONVERGENT B0, `(.L_x_25) ;  /* 0x000000b000007945 */ /* 0x000fe60003800200 */
[----:B------:R-:W-:-:S04]  /*03b0*/  LOP3.LUT R6, R6, 0x7f800000, RZ, 0xc0, !PT ;  /* 0x7f80000006067812 */ /* 0x000fc800078ec0ff */
[----:B------:R-:W-:-:S13]  /*03c0*/  ISETP.GT.U32.AND P0, PT, R6, 0x1ffffff, PT ;  /* 0x01ffffff0600780c */ /* 0x000fda0003f04070 */
[----:B------:R-:W-:Y:S05]  /*03d0*/  @P0 BRA `(.L_x_26) ;  /* 0x00000000000c0947 */ /* 0x000fea0003800000 */
[----:B------:R-:W-:-:S07]  /*03e0*/  MOV R12, 0x400 ;  /* 0x00000400000c7802 */ /* 0x000fce0000000f00 */
[----:B------:R-:W-:Y:S05]  /*03f0*/  CALL.REL.NOINC `($__internal_2_$__cuda_sm20_rcp_rn_f32_slowpath) ;  /* 0x0000001000a07944 */ /* 0x000fea0003c00000 */
[----:B------:R-:W-:Y:S05]  /*0400*/  BRA `(.L_x_27) ;  /* 0x0000000000107947 */ /* 0x000fea0003800000 */
.L_x_26:
[----:B------:R-:W0:Y:S02]  /*0410*/  MUFU.RCP R13, R0 ;  /* 0x00000000000d7308 */ /* 0x000e240000001000 */
[----:B0-----:R-:W-:-:S04]  /*0420*/  FFMA R6, R13, R0, -1 ;  /* 0xbf8000000d067423 */ /* 0x001fc80000000000 */
[----:B------:R-:W-:-:S04]  /*0430*/  FADD.FTZ R6, -R6, -RZ ;  /* 0x800000ff06067221 */ /* 0x000fc80000010100 */
[----:B------:R-:W-:-:S07]  /*0440*/  FFMA R13, R13, R6, R13 ;  /* 0x000000060d0d7223 */ /* 0x000fce000000000d */
.L_x_27:
[----:B------:R-:W-:Y:S05]  /*0450*/  BSYNC.RECONVERGENT B0 ;  /* 0x0000000000007941 */ /* 0x000fea0003800200 */
.L_x_25:
[----:B------:R-:W2:Y:S04]  /*0460*/  LDG.E R22, desc[UR10][R14.64+-0x14] ;  /* 0xffffec0a0e167981 */ /* 0x000ea8000c1e1900 */
[----:B------:R-:W3:Y:S04]  /*0470*/  LDG.E R11, desc[UR10][R14.64+-0x18] ;  /* 0xffffe80a0e0b7981 */ /* 0x000ee8000c1e1900 */
[----:B------:R-:W4:Y:S01]  /*0480*/  LDG.E R19, desc[UR10][R14.64+-0x10] ;  /* 0xfffff00a0e137981 */ /* 0x000f22000c1e1900 */
[-C--:B------:R-:W-:Y:S01]  /*0490*/  FMUL R0, R13, R13.reuse ;  /* 0x0000000d0d007220 */ /* 0x080fe20000400000 */
[----:B------:R-:W-:Y:S03]  /*04a0*/  BSSY.RECONVERGENT B0, `(.L_x_28) ;  /* 0x0000019000007945 */ /* 0x000fe60003800200 */
[----:B------:R-:W-:-:S04]  /*04b0*/  FMUL R0, R0, R13 ;  /* 0x0000000d00007220 */ /* 0x000fc80000400000 */
[-C--:B------:R-:W-:Y:S01]  /*04c0*/  FFMA R25, R28, R0.reuse, R3 ;  /* 0x000000001c197223 */ /* 0x080fe20000000003 */
[-C--:B------:R-:W-:Y:S01]  /*04d0*/  FFMA R23, R4, R0.reuse, R23 ;  /* 0x0000000004177223 */ /* 0x080fe20000000017 */
[----:B------:R-:W-:Y:S01]  /*04e0*/  FFMA R5, R5, R0, R2 ;  /* 0x0000000005057223 */ /* 0x000fe20000000002 */
[----:B--2---:R-:W-:Y:S01]  /*04f0*/  FADD R22, -R9, R22 ;  /* 0x0000001609167221 */ /* 0x004fe20000000100 */
        /* <DEDUP_REMOVED lines=10> */
[----:B------:R-:W-:Y:S02]  /*05a0*/  MOV R11, R19 ;  /* 0x00000013000b7202 */ /* 0x000fe40000000f00 */
[----:B------:R-:W-:-:S07]  /*05b0*/  MOV R0, 0x5d0 ;  /* 0x000005d000007802 */ /* 0x000fce0000000f00 */
[----:B------:R-:W-:Y:S05]  /*05c0*/  CALL.REL.NOINC `($__internal_3_$__cuda_sm20_sqrt_rn_f32_slowpath) ;  /* 0x0000001400007944 */ /* 0x000fea0003c00000 */
[----:B------:R-:W-:Y:S01]  /*05d0*/  MOV R0, R20 ;  /* 0x0000001400007202 */ /* 0x000fe20000000f00 */
[----:B------:R-:W-:Y:S06]  /*05e0*/  BRA `(.L_x_30) ;  /* 0x0000000000107947 */ /* 0x000fec0003800000 */
.L_x_29:
[----:B------:R-:W-:Y:S01]  /*05f0*/  FMUL.FTZ R0, R19, R12 ;  /* 0x0000000c13007220 */ /* 0x000fe20000410000 */
[----:B------:R-:W-:-:S03]  /*0600*/  FMUL.FTZ R2, R12, 0.5 ;  /* 0x3f0000000c027820 */ /* 0x000fc60000410000 */
[----:B------:R-:W-:-:S04]  /*0610*/  FFMA R3, -R0, R0, R19 ;  /* 0x0000000000037223 */ /* 0x000fc80000000113 */
[----:B------:R-:W-:-:S07]  /*0620*/  FFMA R0, R3, R2, R0 ;  /* 0x0000000203007223 */ /* 0x000fce0000000000 */
.L_x_30:
[----:B------:R-:W-:Y:S05]  /*0630*/  BSYNC.RECONVERGENT B0 ;  /* 0x0000000000007941 */ /* 0x000fea0003800200 */
.L_x_28:
        /* <DEDUP_REMOVED lines=8> */
.L_x_32:
[----:B------:R-:W0:Y:S02]  /*06c0*/  MUFU.RCP R13, R0 ;  /* 0x00000000000d7308 */ /* 0x000e240000001000 */
[----:B0-----:R-:W-:-:S04]  /*06d0*/  FFMA R2, R13, R0, -1 ;  /* 0xbf8000000d027423 */ /* 0x001fc80000000000 */
[----:B------:R-:W-:-:S04]  /*06e0*/  FADD.FTZ R2, -R2, -RZ ;  /* 0x800000ff02027221 */ /* 0x000fc80000010100 */
[----:B------:R-:W-:-:S07]  /*06f0*/  FFMA R13, R13, R2, R13 ;  /* 0x000000020d0d7223 */ /* 0x000fce000000000d */
.L_x_33:
[----:B------:R-:W-:Y:S05]  /*0700*/  BSYNC.RECONVERGENT B0 ;  /* 0x0000000000007941 */ /* 0x000fea0003800200 */
.L_x_31:
[----:B------:R-:W2:Y:S04]  /*0710*/  LDG.E R4, desc[UR10][R14.64+0x4] ;  /* 0x0000040a0e047981 */ /* 0x000ea8000c1e1900 */
[----:B------:R-:W3:Y:S04]  /*0720*/  LDG.E R3, desc[UR10][R14.64] ;  /* 0x0000000a0e037981 */ /* 0x000ee8000c1e1900 */
[----:B------:R-:W4:Y:S01]  /*0730*/  LDG.E R11, desc[UR10][R14.64+0x8] ;  /* 0x0000080a0e0b7981 */ /* 0x000f22000c1e1900 */
[----:B------:R-:W-:Y:S01]  /*0740*/  BSSY.RECONVERGENT B0, `(.L_x_34) ;  /* 0x000001a000007945 */ /* 0x000fe20003800200 */
[----:B--2---:R-:W-:Y:S01]  /*0750*/  FADD R4, -R9, R4 ;  /* 0x0000000409047221 */ /* 0x004fe20000000100 */
[----:B---3--:R-:W-:-:S03]  /*0760*/  FADD R3, -R10, R3 ;  /* 0x000000030a037221 */ /* 0x008fc60000000100 */
[----:B------:R-:W-:Y:S01]  /*0770*/  FMUL R0, R4, R4 ;  /* 0x0000000404007220 */ /* 0x000fe20000400000 */
[----:B----4-:R-:W-:-:S03]  /*0780*/  FADD R2, -R8, R11 ;  /* 0x0000000b08027221 */ /* 0x010fc60000000100 */
[----:B------:R-:W-:Y:S01]  /*0790*/  FFMA R11, R3, R3, R0 ;  /* 0x00000003030b7223 */ /* 0x000fe20000000000 */
[----:B------:R-:W-:-:S03]  /*07a0*/  FMUL R0, R13, R13 ;  /* 0x0000000d0d007220 */ /* 0x000fc60000400000 */
[----:B------:R-:W-:Y:S01]  /*07b0*/  FFMA R11, R2, R2, R11 ;  /* 0x00000002020b7223 */ /* 0x000fe2000000000b */
[----:B------:R-:W-:-:S03]  /*07c0*/  FMUL R0, R0, R13 ;  /* 0x0000000d00007220 */ /* 0x000fc60000400000 */
[----:B------:R-:W-:Y:S01]  /*07d0*/  FADD R19, R11, 9.9999997171806853657e-10 ;  /* 0x3089705f0b137421 */ /* 0x000fe20000000000 */
[-C--:B------:R-:W-:Y:S01]  /*07e0*/  FFMA R24, R24, R0.reuse, R25 ;  /* 0x0000000018187223 */ /* 0x080fe20000000019 */
[-C--:B------:R-:W-:Y:S01]  /*07f0*/  FFMA R23, R22, R0.reuse, R23 ;  /* 0x0000000016177223 */ /* 0x080fe20000000017 */
[----:B------:R-:W-:Y:S01]  /*0800*/  FFMA R5, R6, R0, R5 ;  /* 0x0000000006057223 */ /* 0x000fe20000000005 */
        /* <DEDUP_REMOVED lines=9> */
.L_x_35:
[----:B------:R-:W-:Y:S01]  /*08a0*/  FMUL.FTZ R0, R19, R12 ;  /* 0x0000000c13007220 */ /* 0x000fe20000410000 */
[----:B------:R-:W-:-:S03]  /*08b0*/  FMUL.FTZ R6, R12, 0.5 ;  /* 0x3f0000000c067820 */ /* 0x000fc60000410000 */
[----:B------:R-:W-:-:S04]  /*08c0*/  FFMA R11, -R0, R0, R19 ;  /* 0x00000000000b7223 */ /* 0x000fc80000000113 */
[----:B------:R-:W-:-:S07]  /*08d0*/  FFMA R0, R11, R6, R0 ;  /* 0x000000060b007223 */ /* 0x000fce0000000000 */
.L_x_36:
[----:B------:R-:W-:Y:S05]  /*08e0*/  BSYNC.RECONVERGENT B0 ;  /* 0x0000000000007941 */ /* 0x000fea0003800200 */
.L_x_34:
        /* <DEDUP_REMOVED lines=8> */
.L_x_38:
[----:B------:R-:W0:Y:S02]  /*0970*/  MUFU.RCP R13, R0 ;  /* 0x00000000000d7308 */ /* 0x000e240000001000 */
[----:B0-----:R-:W-:-:S04]  /*0980*/  FFMA R6, R13, R0, -1 ;  /* 0xbf8000000d067423 */ /* 0x001fc80000000000 */
[----:B------:R-:W-:-:S04]  /*0990*/  FADD.FTZ R6, -R6, -RZ ;  /* 0x800000ff06067221 */ /* 0x000fc80000010100 */
[----:B------:R-:W-:-:S07]  /*09a0*/  FFMA R13, R13, R6, R13 ;  /* 0x000000060d0d7223 */ /* 0x000fce000000000d */
.L_x_39:
[----:B------:R-:W-:Y:S05]  /*09b0*/  BSYNC.RECONVERGENT B0 ;  /* 0x0000000000007941 */ /* 0x000fea0003800200 */
.L_x_37:
        /* <DEDUP_REMOVED lines=8> */
[----:B------:R-:W-:-:S04]  /*0a40*/  FFMA R0, R22, R22, R11 ;  /* 0x0000001616007223 */ /* 0x000fc8000000000b */
[----:B------:R-:W-:-:S04]  /*0a50*/  FFMA R0, R25, R25, R0 ;  /* 0x0000001919007223 */ /* 0x000fc80000000000 */
[----:B------:R-:W-:Y:S01]  /*0a60*/  FADD R19, R0, 9.9999997171806853657e-10 ;  /* 0x3089705f00137421 */ /* 0x000fe20000000000 */
[----:B------:R-:W-:-:S03]  /*0a70*/  FMUL R0, R13, R13 ;  /* 0x0000000d0d007220 */ /* 0x000fc60000400000 */
[----:B------:R0:W1:Y:S01]  /*0a80*/  MUFU.RSQ R12, R19 ;  /* 0x00000013000c7308 */ /* 0x0000620000001400 */
[----:B------:R-:W-:Y:S01]  /*0a90*/  IADD3 R11, PT, PT, R19, -0xd000000, RZ ;  /* 0xf3000000130b7810 */ /* 0x000fe20007ffe0ff */
[----:B------:R-:W-:-:S03]  /*0aa0*/  FMUL R0, R0, R13 ;  /* 0x0000000d00007220 */ /* 0x000fc60000400000 */
[----:B------:R-:W-:Y:S01]  /*0ab0*/  ISETP.GT.U32.AND P0, PT, R11, 0x727fffff, PT ;  /* 0x727fffff0b00780c */ /* 0x000fe20003f04070 */
[-C--:B------:R-:W-:Y:S01]  /*0ac0*/  FFMA R3, R3, R0.reuse, R24 ;  /* 0x0000000003037223 */ /* 0x080fe20000000018 */
[-C--:B------:R-:W-:Y:S01]  /*0ad0*/  FFMA R23, R4, R0.reuse, R23 ;  /* 0x0000000004177223 */ /* 0x080fe20000000017 */
[----:B------:R-:W-:-:S10]  /*0ae0*/  FFMA R2, R2, R0, R5 ;  /* 0x0000000002027223 */ /* 0x000fd40000000005 */
[----:B01----:R-:W-:Y:S05]  /*0af0*/  @!P0 BRA `(.L_x_41) ;  /* 0x0000000000148947 */ /* 0x003fea0003800000 */
[----:B------:R-:W-:Y:S02]  /*0b00*/  MOV R11, R19 ;  /* 0x00000013000b7202 */ /* 0x000fe40000000f00 */
[----:B------:R-:W-:-:S07]  /*0b10*/  MOV R0, 0xb30 ;  /* 0x00000b3000007802 */ /* 0x000fce0000000f00 */
[----:B------:R-:W-:Y:S05]  /*0b20*/  CALL.REL.NOINC `($__internal_3_$__cuda_sm20_sqrt_rn_f32_slowpath) ;  /* 0x0000000c00a87944 */ /* 0x000fea0003c00000 */
[----:B------:R-:W-:Y:S01]  /*0b30*/  MOV R0, R20 ;  /* 0x0000001400007202 */ /* 0x000fe20000000f00 */
[----:B------:R-:W-:Y:S06]  /*0b40*/  BRA `(.L_x_42) ;  /* 0x0000000000107947 */ /* 0x000fec0003800000 */
.L_x_41:
[----:B------:R-:W-:Y:S01]  /*0b50*/  FMUL.FTZ R0, R19, R12 ;  /* 0x0000000c13007220 */ /* 0x000fe20000410000 */
[----:B------:R-:W-:-:S03]  /*0b60*/  FMUL.FTZ R4, R12, 0.5 ;  /* 0x3f0000000c047820 */ /* 0x000fc60000410000 */
[----:B------:R-:W-:-:S04]  /*0b70*/  FFMA R5, -R0, R0, R19 ;  /* 0x0000000000057223 */ /* 0x000fc80000000113 */
[----:B------:R-:W-:-:S07]  /*0b80*/  FFMA R0, R5, R4, R0 ;  /* 0x0000000405007223 */ /* 0x000fce0000000000 */
.L_x_42:
[----:B------:R-:W-:Y:S05]  /*0b90*/  BSYNC.RECONVERGENT B0 ;  /* 0x0000000000007941 */ /* 0x000fea0003800200 */
.L_x_40:
        /* <DEDUP_REMOVED lines=8> */
.L_x_44:
[----:B------:R-:W0:Y:S02]  /*0c20*/  MUFU.RCP R13, R0 ;  /* 0x00000000000d7308 */ /* 0x000e240000001000 */
[----:B0-----:R-:W-:-:S04]  /*0c30*/  FFMA R4, R13, R0, -1 ;  /* 0xbf8000000d047423 */ /* 0x001fc80000000000 */
[----:B------:R-:W-:-:S04]  /*0c40*/  FADD.FTZ R4, -R4, -RZ ;  /* 0x800000ff04047221 */ /* 0x000fc80000010100 */
[----:B------:R-:W-:-:S07]  /*0c50*/  FFMA R13, R13, R4, R13 ;  /* 0x000000040d0d7223 */ /* 0x000fce000000000d */
.L_x_45:
[----:B------:R-:W-:Y:S05]  /*0c60*/  BSYNC.RECONVERGENT B0 ;  /* 0x0000000000007941 */ /* 0x000fea0003800200 */
.L_x_43:
[----:B------:R-:W-:Y:S01]  /*0c70*/  UIADD3 UR8, UPT, UPT, UR8, 0x4, URZ ;  /* 0x0000000408087890 */ /* 0x000fe2000fffe0ff */
[-C--:B------:R-:W-:Y:S01]  /*0c80*/  FMUL R0, R13, R13.reuse ;  /* 0x0000000d0d007220 */ /* 0x080fe20000400000 */
[----:B------:R-:W-:Y:S02]  /*0c90*/  IADD3 R14, P0, PT, R14, 0x60, RZ ;  /* 0x000000600e0e7810 */ /* 0x000fe40007f1e0ff */
[----:B------:R-:W-:Y:S01]  /*0ca0*/  UISETP.NE.AND UP0, UPT, UR8, URZ, UPT ;  /* 0x000000ff0800728c */ /* 0x000fe2000bf05270 */
[----:B------:R-:W-:Y:S01]  /*0cb0*/  FMUL R0, R0, R13 ;  /* 0x0000000d00007220 */ /* 0x000fe20000400000 */
[----:B------:R-:W-:-:S03]  /*0cc0*/  IADD3.X R15, PT, PT, RZ, R15, RZ, P0, !PT ;  /* 0x0000000fff0f7210 */ /* 0x000fc600007fe4ff */
[-C--:B------:R-:W-:Y:S01]  /*0cd0*/  FFMA R3, R22, R0.reuse, R3 ;  /* 0x0000000016037223 */ /* 0x080fe20000000003 */
[-C--:B------:R-:W-:Y:S01]  /*0ce0*/  FFMA R23, R6, R0.reuse, R23 ;  /* 0x0000000006177223 */ /* 0x080fe20000000017 */
[----:B------:R-:W-:Y:S02]  /*0cf0*/  FFMA R2, R25, R0, R2 ;  /* 0x0000000019027223 */ /* 0x000fe40000000002 */
[----:B------:R-:W-:Y:S05]  /*0d00*/  BRA.U UP0, `(.L_x_46) ;  /* 0xfffffff500407547 */ /* 0x000fea000b83ffff */
.L_x_21:
[----:B------:R-:W-:-:S09]  /*0d10*/  UISETP.NE.AND UP0, UPT, UR6, URZ, UPT ;  /* 0x000000ff0600728c */ /* 0x000fd2000bf05270 */
[----:B------:R-:W-:Y:S05]  /*0d20*/  BRA.U !UP0, `(.L_x_20) ;  /* 0x0000000908287547 */ /* 0x000fea000b800000 */
[----:B------:R-:W-:-:S09]  /*0d30*/  UISETP.NE.AND UP0, UPT, UR6, 0x1, UPT ;  /* 0x000000010600788c */ /* 0x000fd2000bf05270 */
[----:B------:R-:W-:Y:S05]  /*0d40*/  BRA.U !UP0, `(.L_x_47) ;  /* 0x0000000508607547 */ /* 0x000fea000b800000 */
[----:B------:R-:W0:Y:S02]  /*0d50*/  LDC.64 R24, c[0x0][0x380] ;  /* 0x0000e000ff187b82 */ /* 0x000e240000000a00 */
[----:B0-----:R-:W-:-:S05]  /*0d60*/  IMAD.WIDE.U32 R24, R7, 0x18, R24 ;  /* 0x0000001807187825 */ /* 0x001fca00078e0018 */
        /* <DEDUP_REMOVED lines=19> */
.L_x_49:
[----:B------:R-:W-:Y:S01]  /*0ea0*/  FMUL.FTZ R0, R11, R4 ;  /* 0x000000040b007220 */ /* 0x000fe20000410000 */
[----:B------:R-:W-:-:S03]  /*0eb0*/  FMUL.FTZ R4, R4, 0.5 ;  /* 0x3f00000004047820 */ /* 0x000fc60000410000 */
[----:B------:R-:W-:-:S04]  /*0ec0*/  FFMA R5, -R0, R0, R11 ;  /* 0x0000000000057223 */ /* 0x000fc8000000010b */
[----:B------:R-:W-:-:S07]  /*0ed0*/  FFMA R0, R5, R4, R0 ;  /* 0x0000000405007223 */ /* 0x000fce0000000000 */
.L_x_50:
[----:B------:R-:W-:Y:S05]  /*0ee0*/  BSYNC.RECONVERGENT B0 ;  /* 0x0000000000007941 */ /* 0x000fea0003800200 */
.L_x_48:
        /* <DEDUP_REMOVED lines=8> */
.L_x_52:
[----:B------:R-:W0:Y:S02]  /*0f70*/  MUFU.RCP R13, R0 ;  /* 0x00000000000d7308 */ /* 0x000e240000001000 */
[----:B0-----:R-:W-:-:S04]  /*0f80*/  FFMA R4, R13, R0, -1 ;  /* 0xbf8000000d047423 */ /* 0x001fc80000000000 */
[----:B------:R-:W-:-:S04]  /*0f90*/  FADD.FTZ R4, -R4, -RZ ;  /* 0x800000ff04047221 */ /* 0x000fc80000010100 */
[----:B------:R-:W-:-:S07]  /*0fa0*/  FFMA R13, R13, R4, R13 ;  /* 0x000000040d0d7223 */ /* 0x000fce000000000d */
.L_x_53:
[----:B------:R-:W-:Y:S05]  /*0fb0*/  BSYNC.RECONVERGENT B0 ;  /* 0x0000000000007941 */ /* 0x000fea0003800200 */
.L_x_51:
[----:B------:R-:W2:Y:S04]  /*0fc0*/  LDG.E R0, desc[UR10][R24.64+0x1c] ;  /* 0x00001c0a18007981 */ /* 0x000ea8000c1e1900 */
[----:B------:R-:W3:Y:S04]  /*0fd0*/  LDG.E R11, desc[UR10][R24.64+0x18] ;  /* 0x0000180a180b7981 */ /* 0x000ee8000c1e1900 */
[----:B------:R-:W4:Y:S01]  /*0fe0*/  LDG.E R19, desc[UR10][R24.64+0x20] ;  /* 0x0000200a18137981 */ /* 0x000f22000c1e1900 */
[----:B------:R-:W-:Y:S01]  /*0ff0*/  BSSY.RECONVERGENT B0, `(.L_x_54) ;  /* 0x000001a000007945 */ /* 0x000fe20003800200 */
[----:B--2---:R-:W-:Y:S01]  /*1000*/  FADD R5, -R9, R0 ;  /* 0x0000000009057221 */ /* 0x004fe20000000100 */
[----:B------:R-:W-:Y:S01]  /*1010*/  FMUL R0, R13, R13 ;  /* 0x0000000d0d007220 */ /* 0x000fe20000400000 */
[----:B---3--:R-:W-:-:S02]  /*1020*/  FADD R6, -R10, R11 ;  /* 0x0000000b0a067221 */ /* 0x008fc40000000100 */
[----:B------:R-:W-:Y:S01]  /*1030*/  FMUL R11, R5, R5 ;  /* 0x00000005050b7220 */ /* 0x000fe20000400000 */
[----:B------:R-:W-:Y:S01]  /*1040*/  FMUL R0, R0, R13 ;  /* 0x0000000d00007220 */ /* 0x000fe20000400000 */
[----:B----4-:R-:W-:Y:S02]  /*1050*/  FADD R4, -R8, R19 ;  /* 0x0000001308047221 */ /* 0x010fe40000000100 */
[----:B------:R-:W-:Y:S01]  /*1060*/  FFMA R11, R6, R6, R11 ;  /* 0x00000006060b7223 */ /* 0x000fe2000000000b */
[-C--:B------:R-:W-:Y:S01]  /*1070*/  FFMA R3, R22, R0.reuse, R3 ;  /* 0x0000000016037223 */ /* 0x080fe20000000003 */
[-C--:B------:R-:W-:Y:S01]  /*1080*/  FFMA R14, R14, R0.reuse, R23 ;  /* 0x000000000e0e7223 */ /* 0x080fe20000000017 */
[----:B------:R-:W-:Y:S01]  /*1090*/  FFMA R15, R15, R0, R2 ;  /* 0x000000000f0f7223 */ /* 0x000fe20000000002 */
        /* <DEDUP_REMOVED lines=11> */
.L_x_55:
[----:B------:R-:W-:Y:S01]  /*1150*/  FMUL.FTZ R0, R19, R12 ;  /* 0x0000000c13007220 */ /* 0x000fe20000410000 */
[----:B------:R-:W-:-:S03]  /*1160*/  FMUL.FTZ R2, R12, 0.5 ;  /* 0x3f0000000c027820 */ /* 0x000fc60000410000 */
[----:B------:R-:W-:-:S04]  /*1170*/  FFMA R11, -R0, R0, R19 ;  /* 0x00000000000b7223 */ /* 0x000fc80000000113 */
[----:B------:R-:W-:-:S07]  /*1180*/  FFMA R0, R11, R2, R0 ;  /* 0x000000020b007223 */ /* 0x000fce0000000000 */
.L_x_56:
[----:B------:R-:W-:Y:S05]  /*1190*/  BSYNC.RECONVERGENT B0 ;  /* 0x0000000000007941 */ /* 0x000fea0003800200 */
.L_x_54:
        /* <DEDUP_REMOVED lines=8> */
.L_x_58:
[----:B------:R-:W0:Y:S02]  /*1220*/  MUFU.RCP R13, R0 ;  /* 0x00000000000d7308 */ /* 0x000e240000001000 */
[----:B0-----:R-:W-:-:S04]  /*1230*/  FFMA R2, R13, R0, -1 ;  /* 0xbf8000000d027423 */ /* 0x001fc80000000000 */
[----:B------:R-:W-:-:S04]  /*1240*/  FADD.FTZ R2, -R2, -RZ ;  /* 0x800000ff02027221 */ /* 0x000fc80000010100 */
[----:B------:R-:W-:-:S07]  /*1250*/  FFMA R13, R13, R2, R13 ;  /* 0x000000020d0d7223 */ /* 0x000fce000000000d */
.L_x_59:
[----:B------:R-:W-:Y:S05]  /*1260*/  BSYNC.RECONVERGENT B0 ;  /* 0x0000000000007941 */ /* 0x000fea0003800200 */
.L_x_57:
[----:B------:R-:W-:Y:S01]  /*1270*/  FMUL R0, R13, R13 ;  /* 0x0000000d0d007220 */ /* 0x000fe20000400000 */
[----:B------:R-:W-:-:S03]  /*1280*/  IADD3 R7, PT, PT, R7, 0x2, RZ ;  /* 0x0000000207077810 */ /* 0x000fc60007ffe0ff */
[----:B------:R-:W-:-:S04]  /*1290*/  FMUL R0, R0, R13 ;  /* 0x0000000d00007220 */ /* 0x000fc80000400000 */
[-C--:B------:R-:W-:Y:S01]  /*12a0*/  FFMA R3, R6, R0.reuse, R3 ;  /* 0x0000000006037223 */ /* 0x080fe20000000003 */
[-C--:B------:R-:W-:Y:S01]  /*12b0*/  FFMA R23, R5, R0.reuse, R14 ;  /* 0x0000000005177223 */ /* 0x080fe2000000000e */
[----:B------:R-:W-:-:S07]  /*12c0*/  FFMA R2, R4, R0, R15 ;  /* 0x0000000004027223 */ /* 0x000fce000000000f */
.L_x_47:
[----:B------:R-:W0:Y:S02]  /*12d0*/  LDCU UR4, c[0x0][0x38c] ;  /* 0x00007180ff0477ac */ /* 0x000e240008000800 */
[----:B0-----:R-:W-:-:S04]  /*12e0*/  ULOP3.LUT UR4, UR4, 0x1, URZ, 0xc0, !UPT ;  /* 0x0000000104047892 */ /* 0x001fc8000f8ec0ff */
[----:B------:R-:W-:-:S09]  /*12f0*/  UISETP.NE.U32.AND UP0, UPT, UR4, 0x1, UPT ;  /* 0x000000010400788c */ /* 0x000fd2000bf05070 */
[----:B------:R-:W-:Y:S05]  /*1300*/  BRA.U UP0, `(.L_x_20) ;  /* 0x0000000100b07547 */ /* 0x000fea000b800000 */
        /* <DEDUP_REMOVED lines=21> */
.L_x_61:
[----:B------:R-:W-:Y:S01]  /*1460*/  FMUL.FTZ R0, R11, R8 ;  /* 0x000000080b007220 */ /* 0x000fe20000410000 */
[----:B------:R-:W-:-:S03]  /*1470*/  FMUL.FTZ R6, R8, 0.5 ;  /* 0x3f00000008067820 */ /* 0x000fc60000410000 */
[----:B------:R-:W-:-:S04]  /*1480*/  FFMA R7, -R0, R0, R11 ;  /* 0x0000000000077223 */ /* 0x000fc8000000010b */
[----:B------:R-:W-:-:S07]  /*1490*/  FFMA R0, R7, R6, R0 ;  /* 0x0000000607007223 */ /* 0x000fce0000000000 */
.L_x_62:
[----:B------:R-:W-:Y:S05]  /*14a0*/  BSYNC.RECONVERGENT B0 ;  /* 0x0000000000007941 */ /* 0x000fea0003800200 */
.L_x_60:
        /* <DEDUP_REMOVED lines=8> */
.L_x_64:
[----:B------:R-:W0:Y:S02]  /*1530*/  MUFU.RCP R13, R0 ;  /* 0x00000000000d7308 */ /* 0x000e240000001000 */
[----:B0-----:R-:W-:-:S04]  /*1540*/  FFMA R6, R13, R0, -1 ;  /* 0xbf8000000d067423 */ /* 0x001fc80000000000 */
[----:B------:R-:W-:-:S04]  /*1550*/  FADD.FTZ R6, -R6, -RZ ;  /* 0x800000ff06067221 */ /* 0x000fc80000010100 */
[----:B------:R-:W-:-:S07]  /*1560*/  FFMA R13, R13, R6, R13 ;  /* 0x000000060d0d7223 */ /* 0x000fce000000000d */
.L_x_65:
[----:B------:R-:W-:Y:S05]  /*1570*/  BSYNC.RECONVERGENT B0 ;  /* 0x0000000000007941 */ /* 0x000fea0003800200 */
.L_x_63:
[----:B------:R-:W-:-:S04]  /*1580*/  FMUL R0, R13, R13 ;  /* 0x0000000d0d007220 */ /* 0x000fc80000400000 */
[----:B------:R-:W-:-:S04]  /*1590*/  FMUL R0, R0, R13 ;  /* 0x0000000d00007220 */ /* 0x000fc80000400000 */
[-C--:B------:R-:W-:Y:S01]  /*15a0*/  FFMA R3, R10, R0.reuse, R3 ;  /* 0x000000000a037223 */ /* 0x080fe20000000003 */
[-C--:B------:R-:W-:Y:S01]  /*15b0*/  FFMA R23, R4, R0.reuse, R23 ;  /* 0x0000000004177223 */ /* 0x080fe20000000017 */
[----:B------:R-:W-:-:S07]  /*15c0*/  FFMA R2, R5, R0, R2 ;  /* 0x0000000005027223 */ /* 0x000fce0000000002 */
.L_x_20:
        /* <DEDUP_REMOVED lines=11> */
        .weak           $__internal_2_$__cuda_sm20_rcp_rn_f32_slowpath
        .type           $__internal_2_$__cuda_sm20_rcp_rn_f32_slowpath,@function
        .size           $__internal_2_$__cuda_sm20_rcp_rn_f32_slowpath,($__internal_3_$__cuda_sm20_sqrt_rn_f32_slowpath - $__internal_2_$__cuda_sm20_rcp_rn_f32_slowpath)
$__internal_2_$__cuda_sm20_rcp_rn_f32_slowpath:
[----:B------:R-:W-:Y:S01]  /*1680*/  SHF.L.U32 R11, R0, 0x1, RZ ;  /* 0x00000001000b7819 */ /* 0x000fe200000006ff */
[----:B------:R-:W-:Y:S03]  /*1690*/  BSSY.RECONVERGENT B1, `(.L_x_66) ;  /* 0x0000030000017945 */ /* 0x000fe60003800200 */
        /* <DEDUP_REMOVED lines=13> */
.L_x_67:
[----:B------:R-:W-:-:S04]  /*1770*/  IADD3 R13, PT, PT, R11, -0xfd, RZ ;  /* 0xffffff030b0d7810 */ /* 0x000fc80007ffe0ff */
[----:B------:R-:W-:-:S13]  /*1780*/  ISETP.GT.U32.AND P0, PT, R13, 0x1, PT ;  /* 0x000000010d00780c */ /* 0x000fda0003f04070 */
[----:B------:R-:W-:Y:S05]  /*1790*/  @P0 BRA `(.L_x_69) ;  /* 0x0000000000780947 */ /* 0x000fea0003800000 */
[----:B------:R-:W-:Y:S01]  /*17a0*/  LOP3.LUT R27, R0, 0x7fffff, RZ, 0xc0, !PT ;  /* 0x007fffff001b7812 */ /* 0x000fe200078ec0ff */
[----:B------:R-:W-:-:S03]  /*17b0*/  HFMA2 R20, -RZ, RZ, 0, 1.78813934326171875e-07 ;  /* 0x00000003ff147431 */ /* 0x000fc600000001ff */
[----:B------:R-:W-:-:S04]  /*17c0*/  LOP3.LUT R27, R27, 0x3f800000, RZ, 0xfc, !PT ;  /* 0x3f8000001b1b7812 */ /* 0x000fc800078efcff */
[----:B------:R-:W0:Y:S01]  /*17d0*/  MUFU.RCP R19, R27 ;  /* 0x0000001b00137308 */ /* 0x000e220000001000 */
[----:B------:R-:W-:Y:S01]  /*17e0*/  SHF.L.U32 R20, R20, R13, RZ ;  /* 0x0000000d14147219 */ /* 0x000fe200000006ff */
[----:B0-----:R-:W-:-:S04]  /*17f0*/  FFMA R26, R27, R19, -1 ;  /* 0xbf8000001b1a7423 */ /* 0x001fc80000000013 */
[----:B------:R-:W-:-:S04]  /*1800*/  FADD.FTZ R26, -R26, -RZ ;  /* 0x800000ff1a1a7221 */ /* 0x000fc80000010100 */
[CCC-:B------:R-:W-:Y:S01]  /*1810*/  FFMA.RM R18, R19.reuse, R26.reuse, R19.reuse ;  /* 0x0000001a13127223 */ /* 0x1c0fe20000004013 */
[----:B------:R-:W-:-:S04]  /*1820*/  FFMA.RP R19, R19, R26, R19 ;  /* 0x0000001a13137223 */ /* 0x000fc80000008013 */
[C---:B------:R-:W-:Y:S02]  /*1830*/  LOP3.LUT R21, R18.reuse, 0x7fffff, RZ, 0xc0, !PT ;  /* 0x007fffff12157812 */ /* 0x040fe400078ec0ff */
[----:B------:R-:W-:Y:S02]  /*1840*/  FSETP.NEU.FTZ.AND P0, PT, R18, R19, PT ;  /* 0x000000131200720b */ /* 0x000fe40003f1d000 */
[----:B------:R-:W-:Y:S02]  /*1850*/  LOP3.LUT R21, R21, 0x800000, RZ, 0xfc, !PT ;  /* 0x0080000015157812 */ /* 0x000fe400078efcff */
[----:B------:R-:W-:Y:S02]  /*1860*/  SEL R18, RZ, 0xffffffff, !P0 ;  /* 0xffffffffff127807 */ /* 0x000fe40004000000 */
[----:B------:R-:W-:Y:S02]  /*1870*/  LOP3.LUT R20, R20, R21, RZ, 0xc0, !PT ;  /* 0x0000001514147212 */ /* 0x000fe400078ec0ff */
[----:B------:R-:W-:-:S02]  /*1880*/  IADD3 R18, PT, PT, -R18, RZ, RZ ;  /* 0x000000ff12127210 */ /* 0x000fc40007ffe1ff */
[-C--:B------:R-:W-:Y:S02]  /*1890*/  SHF.R.U32.HI R20, RZ, R13.reuse, R20 ;  /* 0x0000000dff147219 */ /* 0x080fe40000011614 */
[----:B------:R-:W-:Y:S02]  /*18a0*/  LOP3.LUT P1, RZ, R18, R13, R21, 0xf8, !PT ;  /* 0x0000000d12ff7212 */ /* 0x000fe4000782f815 */
[C---:B------:R-:W-:Y:S02]  /*18b0*/  LOP3.LUT P0, RZ, R20.reuse, 0x1, RZ, 0xc0, !PT ;  /* 0x0000000114ff7812 */ /* 0x040fe4000780c0ff */
[----:B------:R-:W-:Y:S02]  /*18c0*/  LOP3.LUT P2, RZ, R20, 0x2, RZ, 0xc0, !PT ;  /* 0x0000000214ff7812 */ /* 0x000fe4000784c0ff */
[----:B------:R-:W-:Y:S02]  /*18d0*/  IADD3 R18, PT, PT, R11, -0xfc, RZ ;  /* 0xffffff040b127810 */ /* 0x000fe40007ffe0ff */
[----:B------:R-:W-:-:S02]  /*18e0*/  PLOP3.LUT P0, PT, P0, P1, P2, 0xe0, 0x0 ;  /* 0x000000000000781c */ /* 0x000fc40000703c20 */
[----:B------:R-:W-:Y:S02]  /*18f0*/  LOP3.LUT P1, RZ, R0, 0x7fffff, RZ, 0xc0, !PT ;  /* 0x007fffff00ff7812 */ /* 0x000fe4000782c0ff */
[----:B------:R-:W-:-:S04]  /*1900*/  SEL R13, RZ, 0x1, !P0 ;  /* 0x00000001ff0d7807 */ /* 0x000fc80004000000 */
[----:B------:R-:W-:-:S04]  /*1910*/  IADD3 R13, PT, PT, -R13, RZ, RZ ;  /* 0x000000ff0d0d7210 */ /* 0x000fc80007ffe1ff */
[----:B------:R-:W-:Y:S02]  /*1920*/  ISETP.GE.AND P0, PT, R13, RZ, PT ;  /* 0x000000ff0d00720c */ /* 0x000fe40003f06270 */
[----:B------:R-:W-:-:S11]  /*1930*/  SHF.R.U32.HI R13, RZ, R18, R21 ;  /* 0x00000012ff0d7219 */ /* 0x000fd60000011615 */
[----:B------:R-:W-:-:S04]  /*1940*/  @!P0 IADD3 R13, PT, PT, R13, 0x1, RZ ;  /* 0x000000010d0d8810 */ /* 0x000fc80007ffe0ff */
[----:B------:R-:W-:-:S04]  /*1950*/  @!P1 SHF.L.U32 R13, R13, 0x1, RZ ;  /* 0x000000010d0d9819 */ /* 0x000fc800000006ff */
[----:B------:R-:W-:Y:S01]  /*1960*/  LOP3.LUT R13, R13, 0x80000000, R0, 0xf8, !PT ;  /* 0x800000000d0d7812 */ /* 0x000fe200078ef800 */
[----:B------:R-:W-:Y:S06]  /*1970*/  BRA `(.L_x_68) ;  /* 0x0000000000047947 */ /* 0x000fec0003800000 */
.L_x_69:
[----:B------:R0:W1:Y:S02]  /*1980*/  MUFU.RCP R13, R0 ;  /* 0x00000000000d7308 */ /* 0x0000640000001000 */
.L_x_68:
[----:B------:R-:W-:Y:S05]  /*1990*/  BSYNC.RECONVERGENT B1 ;  /* 0x0000000000017941 */ /* 0x000fea0003800200 */
.L_x_66:
[----:B------:R-:W-:Y:S01]  /*19a0*/  HFMA2 R19, -RZ, RZ, 0, 0 ;  /* 0x00000000ff137431 */ /* 0x000fe200000001ff */
[----:B------:R-:W-:-:S04]  /*19b0*/  MOV R18, R12 ;  /* 0x0000000c00127202 */ /* 0x000fc80000000f00 */
[----:B01----:R-:W-:Y:S05]  /*19c0*/  RET.REL.NODEC R18 `(_Z16bodyForceKernel1P6Body_tfi) ;  /* 0xffffffe4128c7950 */ /* 0x003fea0003c3ffff */
        .weak           $__internal_3_$__cuda_sm20_sqrt_rn_f32_slowpath
        .type           $__internal_3_$__cuda_sm20_sqrt_rn_f32_slowpath,@function
        .size           $__internal_3_$__cuda_sm20_sqrt_rn_f32_slowpath,(.L_x_75 - $__internal_3_$__cuda_sm20_sqrt_rn_f32_slowpath)
$__internal_3_$__cuda_sm20_sqrt_rn_f32_slowpath:
[----:B------:R-:W-:-:S13]  /*19d0*/  LOP3.LUT P0, RZ, R11, 0x7fffffff, RZ, 0xc0, !PT ;  /* 0x7fffffff0bff7812 */ /* 0x000fda000780c0ff */
[----:B------:R-:W-:Y:S01]  /*19e0*/  @!P0 MOV R20, R11 ;  /* 0x0000000b00148202 */ /* 0x000fe20000000f00 */
[----:B------:R-:W-:Y:S06]  /*19f0*/  @!P0 BRA `(.L_x_70) ;  /* 0x0000000000408947 */ /* 0x000fec0003800000 */
[----:B------:R-:W-:-:S13]  /*1a00*/  FSETP.GEU.FTZ.AND P0, PT, R11, RZ, PT ;  /* 0x000000ff0b00720b */ /* 0x000fda0003f1e000 */
[----:B------:R-:W-:Y:S01]  /*1a10*/  @!P0 MOV R20, 0x7fffffff ;  /* 0x7fffffff00148802 */ /* 0x000fe20000000f00 */
[----:B------:R-:W-:Y:S06]  /*1a20*/  @!P0 BRA `(.L_x_70) ;  /* 0x0000000000348947 */ /* 0x000fec0003800000 */
[----:B------:R-:W-:-:S13]  /*1a30*/  FSETP.GTU.FTZ.AND P0, PT, |R11|, +INF , PT ;  /* 0x7f8000000b00780b */ /* 0x000fda0003f1c200 */
[----:B------:R-:W-:Y:S01]  /*1a40*/  @P0 FADD.FTZ R20, R11, 1 ;  /* 0x3f8000000b140421 */ /* 0x000fe20000010000 */
[----:B------:R-:W-:Y:S06]  /*1a50*/  @P0 BRA `(.L_x_70) ;  /* 0x0000000000280947 */ /* 0x000fec0003800000 */
[----:B------:R-:W-:-:S13]  /*1a60*/  FSETP.NEU.FTZ.AND P0, PT, |R11|, +INF , PT ;  /* 0x7f8000000b00780b */ /* 0x000fda0003f1d200 */
[----:B------:R-:W-:Y:S01]  /*1a70*/  @P0 FFMA R19, R11, 1.84467440737095516160e+19, RZ ;  /* 0x5f8000000b130823 */ /* 0x000fe200000000ff */
[----:B------:R-:W-:-:S03]  /*1a80*/  @!P0 MOV R20, R11 ;  /* 0x0000000b00148202 */ /* 0x000fc60000000f00 */
[----:B------:R-:W0:Y:S02]  /*1a90*/  @P0 MUFU.RSQ R12, R19 ;  /* 0x00000013000c0308 */ /* 0x000e240000001400 */
[----:B0-----:R-:W-:Y:S01]  /*1aa0*/  @P0 FMUL.FTZ R18, R19, R12 ;  /* 0x0000000c13120220 */ /* 0x001fe20000410000 */
[----:B------:R-:W-:-:S03]  /*1ab0*/  @P0 FMUL.FTZ R12, R12, 0.5 ;  /* 0x3f0000000c0c0820 */ /* 0x000fc60000410000 */
[----:B------:R-:W-:-:S04]  /*1ac0*/  @P0 FADD.FTZ R13, -R18, -RZ ;  /* 0x800000ff120d0221 */ /* 0x000fc80000010100 */
[----:B------:R-:W-:-:S04]  /*1ad0*/  @P0 FFMA R13, R18, R13, R19 ;  /* 0x0000000d120d0223 */ /* 0x000fc80000000013 */
[----:B------:R-:W-:-:S04]  /*1ae0*/  @P0 FFMA R12, R13, R12, R18 ;  /* 0x0000000c0d0c0223 */ /* 0x000fc80000000012 */
[----:B------:R-:W-:-:S07]  /*1af0*/  @P0 FMUL.FTZ R20, R12, 2.3283064365386962891e-10 ;  /* 0x2f8000000c140820 */ /* 0x000fce0000410000 */
.L_x_70:
[----:B------:R-:W-:Y:S01]  /*1b00*/  HFMA2 R13, -RZ, RZ, 0, 0 ;  /* 0x00000000ff0d7431 */ /* 0x000fe200000001ff */
[----:B------:R-:W-:-:S04]  /*1b10*/  MOV R12, R0 ;  /* 0x00000000000c7202 */ /* 0x000fc80000000f00 */
[----:B------:R-:W-:Y:S05]  /*1b20*/  RET.REL.NODEC R12 `(_Z16bodyForceKernel1P6Body_tfi) ;  /* 0xffffffe40c347950 */ /* 0x000fea0003c3ffff */
.L_x_71:
        /* <DEDUP_REMOVED lines=13> */
.L_x_75:


//--------------------- .nv.shared.reserved.0     --------------------------
	.section	.nv.shared.reserved.0,"aw",@nobits
	.weak		__nv_reservedSMEM_offset_0_alias
	.size		__nv_reservedSMEM_offset_0_alias, 0, 64
	.other		__nv_reservedSMEM_offset_0_alias,@"STO_CUDA_RESERVED_SHARED STV_DEFAULT"
__nv_reservedSMEM_offset_0_alias:
	.zero		0
	.zero		64


//--------------------- .nv.shared._Z16bodyForceKernel2P6Body_tfi --------------------------
	.section	.nv.shared._Z16bodyForceKernel2P6Body_tfi,"aw",@nobits
	.sectionflags	@""
	.align	4
.nv.shared._Z16bodyForceKernel2P6Body_tfi:
	.zero		1792


//--------------------- .nv.constant0._Z25updateBodyPositionsKernelP6Body_tfi --------------------------
	.section	.nv.constant0._Z25updateBodyPositionsKernelP6Body_tfi,"a",@progbits
	.sectionflags	@""
	.align	4
.nv.constant0._Z25updateBodyPositionsKernelP6Body_tfi:
	.zero		912


//--------------------- .nv.constant0._Z16bodyForceKernel2P6Body_tfi --------------------------
	.section	.nv.constant0._Z16bodyForceKernel2P6Body_tfi,"a",@progbits
	.sectionflags	@""
	.align	4
.nv.constant0._Z16bodyForceKernel2P6Body_tfi:
	.zero		912


//--------------------- .nv.constant0._Z16bodyForceKernel1P6Body_tfi --------------------------
	.section	.nv.constant0._Z16bodyForceKernel1P6Body_tfi,"a",@progbits
	.sectionflags	@""
	.align	4
.nv.constant0._Z16bodyForceKernel1P6Body_tfi:
	.zero		912


//--------------------- SYMBOLS --------------------------

	.type		.nv.reservedSmem.offset0,@object
	.size		.nv.reservedSmem.offset0,0x4
	.type		.nv.reservedSmem.cap,@object
	.size		.nv.reservedSmem.cap,0x4
